def matmul_kernel(
    a_ptr,
    b_ptr,
    c_ptr,
    M,
    N,
    K,
    stride_am,
    stride_ak,
    stride_bk,
    stride_bn,
    stride_cm,
    stride_cn,
    BLOCK_M: tl.constexpr,
    BLOCK_N: tl.constexpr,
    BLOCK_K: tl.constexpr,
    GROUP_M: tl.constexpr,
):
    pid = tl.program_id(axis=0)
    num_pid_m = tl.cdiv(M, BLOCK_M)
    num_pid_n = tl.cdiv(N, BLOCK_N)
    num_pid_in_group = GROUP_M * num_pid_n
    group_id = pid // num_pid_in_group
    first_pid_m = group_id * GROUP_M
    group_size_m = min(num_pid_m - first_pid_m, GROUP_M)
    pid_m = first_pid_m + ((pid % num_pid_in_group) % group_size_m)
    pid_n = (pid % num_pid_in_group) // group_size_m

    offs_am = (pid_m * BLOCK_M + tl.arange(0, BLOCK_M)) % M
    offs_bn = (pid_n * BLOCK_N + tl.arange(0, BLOCK_N)) % N
    offs_k = tl.arange(0, BLOCK_K)
    a_ptrs = a_ptr + offs_am[:, None] * stride_am + offs_k[None, :] * stride_ak
    b_ptrs = b_ptr + offs_k[:, None] * stride_bk + offs_bn[None, :] * stride_bn

    acc = tl.zeros((BLOCK_M, BLOCK_N), dtype=tl.float32)
    for kk in range(0, tl.cdiv(K, BLOCK_K)):
        a = tl.load(a_ptrs, mask=offs_k[None, :] < K - kk * BLOCK_K, other=0.0)
        b = tl.load(b_ptrs, mask=offs_k[:, None] < K - kk * BLOCK_K, other=0.0)
        acc = tl.dot(a, b, acc)
        a_ptrs += BLOCK_K * stride_ak
        b_ptrs += BLOCK_K * stride_bk

    c = acc.to(c_ptr.dtype.element_ty)
    offs_cm = pid_m * BLOCK_M + tl.arange(0, BLOCK_M)
    offs_cn = pid_n * BLOCK_N + tl.arange(0, BLOCK_N)
    c_ptrs = c_ptr + offs_cm[:, None] * stride_cm + offs_cn[None, :] * stride_cn
    mask = (offs_cm[:, None] < M) & (offs_cn[None, :] < N)
    tl.store(c_ptrs, c, mask=mask)

# config = {"BLOCK_K": 32, "BLOCK_M": 64, "BLOCK_N": 64, "GROUP_M": 8, "arch": "sm_80", "dtype": "fp16", "num_ctas": 1, "num_stages": 3, "num_warps": 1}
# arch = sm_80


// ===== COMPILED SASS (sm_80) =====

	.target	sm_80

	.elftype	@"ET_EXEC"


//--------------------- .note.nv.tkinfo           --------------------------
	.section	.note.nv.tkinfo,"",@"SHT_NOTE"
	.sectionflags	@"SHF_NOTE_NV_TKINFO"
	.tkinfo
        /*0018*/ 	.word	0x00000002
        /*0030*/ 	.string	""
        /*0030*/ 	.string	"ptxas"
        /*0030*/ 	.string	"Cuda compilation tools, release 13.0, V13.0.88"
        /*0030*/ 	.string	"Build cuda_13.0.r13.0/compiler.36424714_0"
        /*0030*/ 	.string	"-v  -suppress-debug-info  -lineinfo  -arch sm_80 "



//--------------------- .note.nv.cuinfo           --------------------------
	.section	.note.nv.cuinfo,"",@"SHT_NOTE"
	.sectionflags	@"SHF_NOTE_NV_CUINFO"
        /*0018*/ 	.short	0x0002
        /*001a*/ 	.short	0x0050
        /*001c*/ 	.short	0x0082
	.zero		2


//--------------------- .nv.info                  --------------------------
	.section	.nv.info,"",@"SHT_CUDA_INFO"
	.align	4


	//----- nvinfo : EIATTR_REGCOUNT
	.align		4
        /*0000*/ 	.byte	0x04, 0x2f
        /*0002*/ 	.short	(.L_1 - .L_0)
	.align		4
.L_0:
        /*0004*/ 	.word	index@(matmul_kernel)
        /*0008*/ 	.word	0x000000ff


	//----- nvinfo : EIATTR_FRAME_SIZE
	.align		4
.L_1:
        /*000c*/ 	.byte	0x04, 0x11
        /*000e*/ 	.short	(.L_3 - .L_2)
	.align		4
.L_2:
        /*0010*/ 	.word	index@(matmul_kernel)
        /*0014*/ 	.word	0x00000650


	//----- nvinfo : EIATTR_MIN_STACK_SIZE
	.align		4
.L_3:
        /*0018*/ 	.byte	0x04, 0x12
        /*001a*/ 	.short	(.L_5 - .L_4)
	.align		4
.L_4:
        /*001c*/ 	.word	index@(matmul_kernel)
        /*0020*/ 	.word	0x00000650
.L_5:


//--------------------- .nv.info.matmul_kernel    --------------------------
	.section	.nv.info.matmul_kernel,"",@"SHT_CUDA_INFO"
	.sectionflags	@""
	.align	4


	//----- nvinfo : EIATTR_CUDA_API_VERSION
	.align		4
        /*0000*/ 	.byte	0x04, 0x37
        /*0002*/ 	.short	(.L_7 - .L_6)
.L_6:
        /*0004*/ 	.word	0x00000082


	//----- nvinfo : EIATTR_SW2861232_WAR
	.align		4
.L_7:
        /*0008*/ 	.byte	0x01, 0x35
	.zero		2


	//----- nvinfo : EIATTR_PARAM_CBANK
	.align		4
        /*000c*/ 	.byte	0x04, 0x0a
        /*000e*/ 	.short	(.L_9 - .L_8)
	.align		4
.L_8:
        /*0010*/ 	.word	index@(.nv.constant0.matmul_kernel)
        /*0014*/ 	.short	0x0160
        /*0016*/ 	.short	0x0050


	//----- nvinfo : EIATTR_CBANK_PARAM_SIZE
	.align		4
.L_9:
        /*0018*/ 	.byte	0x03, 0x19
        /*001a*/ 	.short	0x0050


	//----- nvinfo : EIATTR_KPARAM_INFO
	.align		4
        /*001c*/ 	.byte	0x04, 0x17
        /*001e*/ 	.short	(.L_11 - .L_10)
.L_10:
        /*0020*/ 	.word	0x00000000
        /*0024*/ 	.short	0x000d
        /*0026*/ 	.short	0x0048
        /*0028*/ 	.byte	0x00, 0xf4, 0x21, 0x00


	//----- nvinfo : EIATTR_KPARAM_INFO
	.align		4
.L_11:
        /*002c*/ 	.byte	0x04, 0x17
        /*002e*/ 	.short	(.L_13 - .L_12)
.L_12:
        /*0030*/ 	.word	0x00000000
        /*0034*/ 	.short	0x000c
        /*0036*/ 	.short	0x0040
        /*0038*/ 	.byte	0x00, 0xf4, 0x21, 0x00


	//----- nvinfo : EIATTR_KPARAM_INFO
	.align		4
.L_13:
        /*003c*/ 	.byte	0x04, 0x17
        /*003e*/ 	.short	(.L_15 - .L_14)
.L_14:
        /*0040*/ 	.word	0x00000000
        /*0044*/ 	.short	0x000b
        /*0046*/ 	.short	0x0038
        /*0048*/ 	.byte	0x00, 0xf0, 0x11, 0x00


	//----- nvinfo : EIATTR_KPARAM_INFO
	.align		4
.L_15:
        /*004c*/ 	.byte	0x04, 0x17
        /*004e*/ 	.short	(.L_17 - .L_16)
.L_16:
        /*0050*/ 	.word	0x00000000
        /*0054*/ 	.short	0x000a
        /*0056*/ 	.short	0x0034
        /*0058*/ 	.byte	0x00, 0xf0, 0x11, 0x00


	//----- nvinfo : EIATTR_KPARAM_INFO
	.align		4
.L_17:
        /*005c*/ 	.byte	0x04, 0x17
        /*005e*/ 	.short	(.L_19 - .L_18)
.L_18:
        /*0060*/ 	.word	0x00000000
        /*0064*/ 	.short	0x0009
        /*0066*/ 	.short	0x0030
        /*0068*/ 	.byte	0x00, 0xf0, 0x11, 0x00


	//----- nvinfo : EIATTR_KPARAM_INFO
	.align		4
.L_19:
        /*006c*/ 	.byte	0x04, 0x17
        /*006e*/ 	.short	(.L_21 - .L_20)
.L_20:
        /*0070*/ 	.word	0x00000000
        /*0074*/ 	.short	0x0008
        /*0076*/ 	.short	0x002c
        /*0078*/ 	.byte	0x00, 0xf0, 0x11, 0x00


	//----- nvinfo : EIATTR_KPARAM_INFO
	.align		4
.L_21:
        /*007c*/ 	.byte	0x04, 0x17
        /*007e*/ 	.short	(.L_23 - .L_22)
.L_22:
        /*0080*/ 	.word	0x00000000
        /*0084*/ 	.short	0x0007
        /*0086*/ 	.short	0x0028
        /*0088*/ 	.byte	0x00, 0xf0, 0x11, 0x00


	//----- nvinfo : EIATTR_KPARAM_INFO
	.align		4
.L_23:
        /*008c*/ 	.byte	0x04, 0x17
        /*008e*/ 	.short	(.L_25 - .L_24)
.L_24:
        /*0090*/ 	.word	0x00000000
        /*0094*/ 	.short	0x0006
        /*0096*/ 	.short	0x0024
        /*0098*/ 	.byte	0x00, 0xf0, 0x11, 0x00


	//----- nvinfo : EIATTR_KPARAM_INFO
	.align		4
.L_25:
        /*009c*/ 	.byte	0x04, 0x17
        /*009e*/ 	.short	(.L_27 - .L_26)
.L_26:
        /*00a0*/ 	.word	0x00000000
        /*00a4*/ 	.short	0x0005
        /*00a6*/ 	.short	0x0020
        /*00a8*/ 	.byte	0x00, 0xf0, 0x11, 0x00


	//----- nvinfo : EIATTR_KPARAM_INFO
	.align		4
.L_27:
        /*00ac*/ 	.byte	0x04, 0x17
        /*00ae*/ 	.short	(.L_29 - .L_28)
.L_28:
        /*00b0*/ 	.word	0x00000000
        /*00b4*/ 	.short	0x0004
        /*00b6*/ 	.short	0x001c
        /*00b8*/ 	.byte	0x00, 0xf0, 0x11, 0x00


	//----- nvinfo : EIATTR_KPARAM_INFO
	.align		4
.L_29:
        /*00bc*/ 	.byte	0x04, 0x17
        /*00be*/ 	.short	(.L_31 - .L_30)
.L_30:
        /*00c0*/ 	.word	0x00000000
        /*00c4*/ 	.short	0x0003
        /*00c6*/ 	.short	0x0018
        /*00c8*/ 	.byte	0x00, 0xf0, 0x11, 0x00


	//----- nvinfo : EIATTR_KPARAM_INFO
	.align		4
.L_31:
        /*00cc*/ 	.byte	0x04, 0x17
        /*00ce*/ 	.short	(.L_33 - .L_32)
.L_32:
        /*00d0*/ 	.word	0x00000000
        /*00d4*/ 	.short	0x0002
        /*00d6*/ 	.short	0x0010
        /*00d8*/ 	.byte	0x00, 0xf4, 0x21, 0x00


	//----- nvinfo : EIATTR_KPARAM_INFO
	.align		4
.L_33:
        /*00dc*/ 	.byte	0x04, 0x17
        /*00de*/ 	.short	(.L_35 - .L_34)
.L_34:
        /*00e0*/ 	.word	0x00000000
        /*00e4*/ 	.short	0x0001
        /*00e6*/ 	.short	0x0008
        /*00e8*/ 	.byte	0x00, 0xf4, 0x21, 0x00


	//----- nvinfo : EIATTR_KPARAM_INFO
	.align		4
.L_35:
        /*00ec*/ 	.byte	0x04, 0x17
        /*00ee*/ 	.short	(.L_37 - .L_36)
.L_36:
        /*00f0*/ 	.word	0x00000000
        /*00f4*/ 	.short	0x0000
        /*00f6*/ 	.short	0x0000
        /*00f8*/ 	.byte	0x00, 0xf4, 0x21, 0x00


	//----- nvinfo : EIATTR_MAXREG_COUNT
	.align		4
.L_37:
        /*00fc*/ 	.byte	0x03, 0x1b
        /*00fe*/ 	.short	0x00ff


	//----- nvinfo : EIATTR_NUM_BARRIERS
	.align		4
        /*0100*/ 	.byte	0x02, 0x4c
        /*0102*/ 	.byte	0x01
	.zero		1


	//----- nvinfo : EIATTR_ANNOTATIONS
	.align		4
        /*0104*/ 	.byte	0x04, 0x55
        /*0106*/ 	.short	(.L_39 - .L_38)


	//   ....[0]....
.L_38:
        /*0108*/ 	.word	0x00000001
        /*010c*/ 	.byte	0x00, 0x05, 0x00, 0x00, 0x01, 0x00, 0x00, 0x00, 0x40, 0x05, 0x00, 0x00, 0x01, 0x00, 0x00, 0x00
        /* <DEDUP_REMOVED lines=425> */
        /*1bac*/ 	.byte	0x30, 0xf1, 0x00, 0x00


	//----- nvinfo : EIATTR_MERCURY_ISA_VERSION
	.align		4
.L_39:
        /*1bb0*/ 	.byte	0x03, 0x5f
        /*1bb2*/ 	.short	0x0000


	//----- nvinfo : EIATTR_COOP_GROUP_MASK_REGIDS
	.align		4
        /*1bb4*/ 	.byte	0x04, 0x29
        /*1bb6*/ 	.short	(.L_41 - .L_40)


	//   ....[0]....
.L_40:
        /*1bb8*/ 	.word	0xffffffff


	//   ....[1]....
        /*1bbc*/ 	.word	0xffffffff


	//   ....[2]....
        /*1bc0*/ 	.word	0xffffffff


	//   ....[3]....
        /*1bc4*/ 	.word	0xffffffff


	//   ....[4]....
        /*1bc8*/ 	.word	0xffffffff


	//   ....[5]....
        /*1bcc*/ 	.word	0xffffffff


	//   ....[6]....
        /*1bd0*/ 	.word	0xffffffff


	//----- nvinfo : EIATTR_COOP_GROUP_INSTR_OFFSETS
	.align		4
.L_41:
        /*1bd4*/ 	.byte	0x04, 0x28
        /*1bd6*/ 	.short	(.L_43 - .L_42)


	//   ....[0]....
.L_42:
        /*1bd8*/ 	.word	0x0000cc30


	//   ....[1]....
        /*1bdc*/ 	.word	0x0000cc80


	//   ....[2]....
        /*1be0*/ 	.word	0x0000ccd0


	//   ....[3]....
        /*1be4*/ 	.word	0x0000cd90


	//   ....[4]....
        /*1be8*/ 	.word	0x0000ce30


	//   ....[5]....
        /*1bec*/ 	.word	0x0000cea0


	//   ....[6]....
        /*1bf0*/ 	.word	0x0000cf10


	//----- nvinfo : EIATTR_EXIT_INSTR_OFFSETS
	.align		4
.L_43:
        /*1bf4*/ 	.byte	0x04, 0x1c
        /*1bf6*/ 	.short	(.L_45 - .L_44)


	//   ....[0]....
.L_44:
        /*1bf8*/ 	.word	0x0000f5e0


	//   ....[1]....
        /*1bfc*/ 	.word	0x0000f610


	//----- nvinfo : EIATTR_REQNTID
	.align		4
.L_45:
        /*1c00*/ 	.byte	0x04, 0x10
        /*1c02*/ 	.short	(.L_47 - .L_46)
.L_46:
        /*1c04*/ 	.word	0x00000020
        /*1c08*/ 	.word	0x00000001
        /*1c0c*/ 	.word	0x00000001
.L_47:


//--------------------- .nv.callgraph             --------------------------
	.section	.nv.callgraph,"",@"SHT_CUDA_CALLGRAPH"
	.align	4
	.sectionentsize	8
	.align		4
        /*0000*/ 	.word	0x00000000
	.align		4
        /*0004*/ 	.word	0xffffffff
	.align		4
        /*0008*/ 	.word	0x00000000
	.align		4
        /*000c*/ 	.word	0xfffffffe
	.align		4
        /*0010*/ 	.word	0x00000000
	.align		4
        /*0014*/ 	.word	0xfffffffd
	.align		4
        /*0018*/ 	.word	0x00000000
	.align		4
        /*001c*/ 	.word	0xfffffffc


//--------------------- .nv.rel.action            --------------------------
	.section	.nv.rel.action,"",@"SHT_CUDA_RELOCINFO"
	.align	8
	.sectionentsize	8
        /*0000*/ 	.byte	0x73, 0x00, 0x00, 0x00, 0x00, 0x00, 0x00, 0x00, 0x00, 0x00, 0x00, 0x11, 0x25, 0x00, 0x05, 0x36


//--------------------- .nv.constant0.matmul_kernel --------------------------
	.section	.nv.constant0.matmul_kernel,"a",@progbits
	.sectionflags	@""
	.align	4
.nv.constant0.matmul_kernel:
	.zero		432


//--------------------- .text.matmul_kernel       --------------------------
	.section	.text.matmul_kernel,"ax",@progbits
	.sectioninfo	@"SHI_REGISTERS=255"
	.align	128
        .global         matmul_kernel
        .type           matmul_kernel,@function
        .size           matmul_kernel,(.L_x_5 - matmul_kernel)
        .other          matmul_kernel,@"STO_CUDA_ENTRY STV_DEFAULT"
matmul_kernel:
.text.matmul_kernel:
[----:B------:R-:W-:-:S03]  /*0000*/  IMAD.MOV.U32 R1, RZ, RZ, c[0x0][0x28] ;  /* 0x00000a00ff017624 */ /* 0x000fc600078e00ff */
[----:B------:R-:W-:Y:S01]  /*0010*/  IMAD.MOV.U32 R6, RZ, RZ, 0x3f ;  /* 0x0000003fff067424 */ /* 0x000fe200078e00ff */
[----:B------:R-:W0:Y:S01]  /*0020*/  S2R R5, SR_CTAID.X ;  /* 0x0000000000057919 */ /* 0x000e220000002500 */
[----:B------:R-:W-:Y:S01]  /*0030*/  IADD3 R1, R1, -0x650, RZ ;  /* 0xfffff9b001017810 */ /* 0x000fe20007ffe0ff */
[----:B------:R-:W-:Y:S01]  /*0040*/  IMAD.MOV.U32 R252, RZ, RZ, c[0x0][0x180] ;  /* 0x00006000fffc7624 */ /* 0x000fe200078e00ff */
[----:B------:R-:W-:Y:S01]  /*0050*/  ULDC.64 UR4, c[0x0][0x118] ;  /* 0x0000460000047ab9 */ /* 0x000fe20000000a00 */
[----:B------:R-:W-:Y:S01]  /*0060*/  IADD3 R0, R6, c[0x0][0x17c], RZ ;  /* 0x00005f0006007a10 */ /* 0x000fe20007ffe0ff */
[----:B------:R-:W1:Y:S02]  /*0070*/  S2R R38, SR_TID.X ;  /* 0x0000000000267919 */ /* 0x000e640000002100 */
[----:B------:R-:W-:Y:S02]  /*0080*/  IADD3 R252, R252, 0x1f, RZ ;  /* 0x0000001ffcfc7810 */ /* 0x000fe40007ffe0ff */
[----:B------:R-:W-:-:S04]  /*0090*/  SHF.R.S32.HI R3, RZ, 0x1f, R0 ;  /* 0x0000001fff037819 */ /* 0x000fc80000011400 */
[----:B------:R-:W-:-:S04]  /*00a0*/  LEA.HI R3, R3, R0, RZ, 0x6 ;  /* 0x0000000003037211 */ /* 0x000fc800078f30ff */
[----:B------:R-:W-:-:S05]  /*00b0*/  SHF.R.S32.HI R3, RZ, 0x6, R3 ;  /* 0x00000006ff037819 */ /* 0x000fca0000011403 */
[----:B------:R-:W-:Y:S01]  /*00c0*/  IMAD.SHL.U32 R4, R3, 0x8, RZ ;  /* 0x0000000803047824 */ /* 0x000fe200078e00ff */
[----:B0-----:R-:W-:-:S04]  /*00d0*/  IABS R10, R5 ;  /* 0x00000005000a7213 */ /* 0x001fc80000000000 */
[-C--:B------:R-:W-:Y:S02]  /*00e0*/  IABS R7, R4.reuse ;  /* 0x0000000400077213 */ /* 0x080fe40000000000 */
[----:B------:R-:W-:Y:S02]  /*00f0*/  IABS R11, R4 ;  /* 0x00000004000b7213 */ /* 0x000fe40000000000 */
[----:B------:R-:W0:Y:S01]  /*0100*/  I2F.RP R0, R7 ;  /* 0x0000000700007306 */ /* 0x000e220000209400 */
[----:B-1----:R-:W-:-:S07]  /*0110*/  LOP3.LUT R36, R38, 0x1f, RZ, 0xc0, !PT ;  /* 0x0000001f26247812 */ /* 0x002fce00078ec0ff */
[----:B0-----:R-:W0:Y:S02]  /*0120*/  MUFU.RCP R0, R0 ;  /* 0x0000000000007308 */ /* 0x001e240000001000 */
[----:B0-----:R-:W-:Y:S01]  /*0130*/  IADD3 R2, R0, 0xffffffe, RZ ;  /* 0x0ffffffe00027810 */ /* 0x001fe20007ffe0ff */
[----:B------:R-:W-:-:S05]  /*0140*/  IMAD.MOV R0, RZ, RZ, -R11 ;  /* 0x000000ffff007224 */ /* 0x000fca00078e0a0b */
[----:B------:R0:W1:Y:S02]  /*0150*/  F2I.FTZ.U32.TRUNC.NTZ R3, R2 ;  /* 0x0000000200037305 */ /* 0x000064000021f000 */
[----:B0-----:R-:W-:Y:S02]  /*0160*/  IMAD.MOV.U32 R2, RZ, RZ, RZ ;  /* 0x000000ffff027224 */ /* 0x001fe400078e00ff */
[----:B-1----:R-:W-:-:S04]  /*0170*/  IMAD.MOV R8, RZ, RZ, -R3 ;  /* 0x000000ffff087224 */ /* 0x002fc800078e0a03 */
[----:B------:R-:W-:Y:S02]  /*0180*/  IMAD R9, R8, R7, RZ ;  /* 0x0000000708097224 */ /* 0x000fe400078e02ff */
[----:B------:R-:W-:Y:S02]  /*0190*/  IMAD.MOV.U32 R8, RZ, RZ, R10 ;  /* 0x000000ffff087224 */ /* 0x000fe400078e000a */
[----:B------:R-:W-:-:S06]  /*01a0*/  IMAD.HI.U32 R3, R3, R9, R2 ;  /* 0x0000000903037227 */ /* 0x000fcc00078e0002 */
[----:B------:R-:W-:-:S04]  /*01b0*/  IMAD.HI.U32 R3, R3, R8, RZ ;  /* 0x0000000803037227 */ /* 0x000fc800078e00ff */
[----:B------:R-:W-:-:S05]  /*01c0*/  IMAD R0, R3, R0, R8 ;  /* 0x0000000003007224 */ /* 0x000fca00078e0208 */
[----:B------:R-:W-:-:S13]  /*01d0*/  ISETP.GT.U32.AND P1, PT, R7, R0, PT ;  /* 0x000000000700720c */ /* 0x000fda0003f24070 */
[----:B------:R-:W-:Y:S01]  /*01e0*/  @!P1 IMAD.IADD R0, R0, 0x1, -R7 ;  /* 0x0000000100009824 */ /* 0x000fe200078e0a07 */
[----:B------:R-:W-:Y:S02]  /*01f0*/  @!P1 IADD3 R3, R3, 0x1, RZ ;  /* 0x0000000103039810 */ /* 0x000fe40007ffe0ff */
[----:B------:R-:W-:Y:S02]  /*0200*/  ISETP.NE.AND P1, PT, R4, RZ, PT ;  /* 0x000000ff0400720c */ /* 0x000fe40003f25270 */
[----:B------:R-:W-:Y:S02]  /*0210*/  ISETP.GE.U32.AND P0, PT, R0, R7, PT ;  /* 0x000000070000720c */ /* 0x000fe40003f06070 */
[----:B------:R-:W-:-:S04]  /*0220*/  LOP3.LUT R0, R5, R4, RZ, 0x3c, !PT ;  /* 0x0000000405007212 */ /* 0x000fc800078e3cff */
[----:B------:R-:W-:Y:S02]  /*0230*/  ISETP.GE.AND P2, PT, R0, RZ, PT ;  /* 0x000000ff0000720c */ /* 0x000fe40003f46270 */
[----:B------:R-:W-:-:S05]  /*0240*/  IADD3 R0, R6, c[0x0][0x178], RZ ;  /* 0x00005e0006007a10 */ /* 0x000fca0007ffe0ff */
[----:B------:R-:W-:-:S05]  /*0250*/  @P0 IADD3 R3, R3, 0x1, RZ ;  /* 0x0000000103030810 */ /* 0x000fca0007ffe0ff */
[----:B------:R-:W-:Y:S01]  /*0260*/  IMAD.MOV.U32 R2, RZ, RZ, R3 ;  /* 0x000000ffff027224 */ /* 0x000fe200078e0003 */
[----:B------:R-:W-:-:S03]  /*0270*/  SHF.R.S32.HI R3, RZ, 0x1f, R0 ;  /* 0x0000001fff037819 */ /* 0x000fc60000011400 */
[----:B------:R-:W-:Y:S01]  /*0280*/  @!P2 IMAD.MOV R2, RZ, RZ, -R2 ;  /* 0x000000ffff02a224 */ /* 0x000fe200078e0a02 */
[----:B------:R-:W-:Y:S02]  /*0290*/  @!P1 LOP3.LUT R2, RZ, R4, RZ, 0x33, !PT ;  /* 0x00000004ff029212 */ /* 0x000fe400078e33ff */
[----:B------:R-:W-:-:S03]  /*02a0*/  LEA.HI R3, R3, R0, RZ, 0x6 ;  /* 0x0000000003037211 */ /* 0x000fc600078f30ff */
[----:B------:R-:W-:Y:S02]  /*02b0*/  IMAD.SHL.U32 R180, R2, 0x8, RZ ;  /* 0x0000000802b47824 */ /* 0x000fe400078e00ff */
[----:B------:R-:W-:-:S03]  /*02c0*/  IMAD.MOV R2, RZ, RZ, -R2 ;  /* 0x000000ffff027224 */ /* 0x000fc600078e0a02 */
[----:B------:R-:W-:Y:S01]  /*02d0*/  LEA.HI.SX32 R3, R3, -R180, 0x1a ;  /* 0x800000b403037211 */ /* 0x000fe200078fd2ff */
[----:B------:R-:W-:-:S03]  /*02e0*/  IMAD R4, R4, R2, R5 ;  /* 0x0000000204047224 */ /* 0x000fc600078e0205 */
[----:B------:R-:W-:Y:S02]  /*02f0*/  IMNMX R11, R3, 0x8, PT ;  /* 0x00000008030b7817 */ /* 0x000fe40003800200 */
[----:B------:R-:W-:Y:S02]  /*0300*/  IABS R9, R4 ;  /* 0x0000000400097213 */ /* 0x000fe40000000000 */
[----:B------:R-:W-:-:S04]  /*0310*/  IABS R7, R11 ;  /* 0x0000000b00077213 */ /* 0x000fc80000000000 */
[----:B------:R-:W0:Y:S08]  /*0320*/  I2F.RP R0, R7 ;  /* 0x0000000700007306 */ /* 0x000e300000209400 */
[----:B0-----:R-:W0:Y:S02]  /*0330*/  MUFU.RCP R0, R0 ;  /* 0x0000000000007308 */ /* 0x001e240000001000 */
[----:B0-----:R-:W-:-:S06]  /*0340*/  IADD3 R3, R0, 0xffffffe, RZ ;  /* 0x0ffffffe00037810 */ /* 0x001fcc0007ffe0ff */
[----:B------:R-:W0:Y:S02]  /*0350*/  F2I.FTZ.U32.TRUNC.NTZ R3, R3 ;  /* 0x0000000300037305 */ /* 0x000e24000021f000 */
[----:B0-----:R-:W-:-:S04]  /*0360*/  IMAD.MOV R6, RZ, RZ, -R3 ;  /* 0x000000ffff067224 */ /* 0x001fc800078e0a03 */
[----:B------:R-:W-:Y:S01]  /*0370*/  IMAD.MOV.U32 R2, RZ, RZ, R6 ;  /* 0x000000ffff027224 */ /* 0x000fe200078e0006 */
[----:B------:R-:W-:-:S03]  /*0380*/  IABS R6, R11 ;  /* 0x0000000b00067213 */ /* 0x000fc60000000000 */
[----:B------:R-:W-:Y:S02]  /*0390*/  IMAD R5, R2, R7, RZ ;  /* 0x0000000702057224 */ /* 0x000fe400078e02ff */
[----:B------:R-:W-:Y:S02]  /*03a0*/  IMAD.MOV.U32 R2, RZ, RZ, RZ ;  /* 0x000000ffff027224 */ /* 0x000fe400078e00ff */
[----:B------:R-:W-:Y:S02]  /*03b0*/  IMAD.MOV R0, RZ, RZ, -R6 ;  /* 0x000000ffff007224 */ /* 0x000fe400078e0a06 */
        /* <DEDUP_REMOVED lines=9> */
[----:B------:R-:W-:-:S07]  /*0450*/  ISETP.GE.AND P2, PT, R0, RZ, PT ;  /* 0x000000ff0000720c */ /* 0x000fce0003f46270 */
[----:B------:R-:W-:Y:S02]  /*0460*/  @P0 IADD3 R2, R2, 0x1, RZ ;  /* 0x0000000102020810 */ /* 0x000fe40007ffe0ff */
[----:B------:R-:W-:-:S04]  /*0470*/  ISETP.GT.AND P0, PT, R252, 0x1f, PT ;  /* 0x0000001ffc00780c */ /* 0x000fc80003f04270 */
[----:B------:R-:W-:Y:S01]  /*0480*/  @!P2 IMAD.MOV R2, RZ, RZ, -R2 ;  /* 0x000000ffff02a224 */ /* 0x000fe200078e0a02 */
[----:B------:R-:W-:-:S05]  /*0490*/  @!P1 LOP3.LUT R2, RZ, R11, RZ, 0x33, !PT ;  /* 0x0000000bff029212 */ /* 0x000fca00078e33ff */
[----:B------:R-:W-:Y:S02]  /*04a0*/  IMAD.SHL.U32 R215, R2, 0x40, RZ ;  /* 0x0000004002d77824 */ /* 0x000fe400078e00ff */
[----:B------:R-:W-:-:S03]  /*04b0*/  IMAD.MOV R0, RZ, RZ, -R2 ;  /* 0x000000ffff007224 */ /* 0x000fc600078e0a02 */
[----:B------:R-:W-:Y:S01]  /*04c0*/  IADD3 R44, R215, 0x1, RZ ;  /* 0x00000001d72c7810 */ /* 0x000fe20007ffe0ff */
[----:B------:R-:W-:Y:S01]  /*04d0*/  IMAD R0, R11, R0, R4 ;  /* 0x000000000b007224 */ /* 0x000fe200078e0204 */
[C---:B------:R-:W-:Y:S02]  /*04e0*/  IADD3 R46, R215.reuse, 0x2, RZ ;  /* 0x00000002d72e7810 */ /* 0x040fe40007ffe0ff */
[C---:B------:R-:W-:Y:S01]  /*04f0*/  IADD3 R48, R215.reuse, 0x3, RZ ;  /* 0x00000003d7307810 */ /* 0x040fe20007ffe0ff */
[----:B------:R0:W-:Y:S01]  /*0500*/  STL [R1+0x43c], R44 ;  /* 0x00043c2c01007387 */ /* 0x0001e20000100800 */
[C---:B------:R-:W-:Y:S01]  /*0510*/  IADD3 R50, R215.reuse, 0x4, RZ ;  /* 0x00000004d7327810 */ /* 0x040fe20007ffe0ff */
[----:B------:R-:W-:Y:S01]  /*0520*/  IMAD.IADD R180, R180, 0x1, R0 ;  /* 0x00000001b4b47824 */ /* 0x000fe200078e0200 */
[C---:B------:R-:W-:Y:S01]  /*0530*/  IADD3 R52, R215.reuse, 0x5, RZ ;  /* 0x00000005d7347810 */ /* 0x040fe20007ffe0ff */
[----:B------:R0:W-:Y:S01]  /*0540*/  STL [R1+0x438], R46 ;  /* 0x0004382e01007387 */ /* 0x0001e20000100800 */
[C---:B------:R-:W-:Y:S01]  /*0550*/  IADD3 R54, R215.reuse, 0x6, RZ ;  /* 0x00000006d7367810 */ /* 0x040fe20007ffe0ff */
[----:B------:R-:W-:Y:S01]  /*0560*/  IMAD R180, R180, 0x40, R36 ;  /* 0x00000040b4b47824 */ /* 0x000fe200078e0224 */
[C---:B------:R-:W-:Y:S01]  /*0570*/  IADD3 R60, R215.reuse, 0x7, RZ ;  /* 0x00000007d73c7810 */ /* 0x040fe20007ffe0ff */
[----:B------:R0:W-:Y:S01]  /*0580*/  STL [R1+0x434], R48 ;  /* 0x0004343001007387 */ /* 0x0001e20000100800 */
[C---:B------:R-:W-:Y:S01]  /*0590*/  IADD3 R62, R215.reuse, 0x8, RZ ;  /* 0x00000008d73e7810 */ /* 0x040fe20007ffe0ff */
[----:B------:R-:W-:Y:S01]  /*05a0*/  IMAD.MOV.U32 R0, RZ, RZ, c[0x0][0x180] ;  /* 0x00006000ff007624 */ /* 0x000fe200078e00ff */
[C---:B------:R-:W-:Y:S01]  /*05b0*/  IADD3 R64, R215.reuse, 0x9, RZ ;  /* 0x00000009d7407810 */ /* 0x040fe20007ffe0ff */
[----:B------:R0:W-:Y:S01]  /*05c0*/  STL [R1+0x430], R50 ;  /* 0x0004303201007387 */ /* 0x0001e20000100800 */
[----:B------:R-:W-:-:S02]  /*05d0*/  IADD3 R66, R215, 0xa, RZ ;  /* 0x0000000ad7427810 */ /* 0x000fc40007ffe0ff */
[C---:B------:R-:W-:Y:S01]  /*05e0*/  IADD3 R68, R215.reuse, 0xb, RZ ;  /* 0x0000000bd7447810 */ /* 0x040fe20007ffe0ff */
[----:B------:R0:W-:Y:S01]  /*05f0*/  STL [R1+0x47c], R52 ;  /* 0x00047c3401007387 */ /* 0x0001e20000100800 */
[C---:B------:R-:W-:Y:S02]  /*0600*/  IADD3 R70, R215.reuse, 0xc, RZ ;  /* 0x0000000cd7467810 */ /* 0x040fe40007ffe0ff */
[C---:B------:R-:W-:Y:S01]  /*0610*/  IADD3 R76, R215.reuse, 0xd, RZ ;  /* 0x0000000dd74c7810 */ /* 0x040fe20007ffe0ff */
[----:B------:R0:W-:Y:S01]  /*0620*/  STL [R1+0x478], R54 ;  /* 0x0004783601007387 */ /* 0x0001e20000100800 */
[C---:B------:R-:W-:Y:S02]  /*0630*/  IADD3 R78, R215.reuse, 0xe, RZ ;  /* 0x0000000ed74e7810 */ /* 0x040fe40007ffe0ff */
        /* <DEDUP_REMOVED lines=72> */
[----:B------:R-:W-:Y:S01]  /*0ac0*/  IADD3 R169, R215, 0x3f, RZ ;  /* 0x0000003fd7a97810 */ /* 0x000fe20007ffe0ff */
[----:B------:R0:W-:Y:S01]  /*0ad0*/  STL [R1+0x404], R124 ;  /* 0x0004047c01007387 */ /* 0x0001e20000100800 */
[----:B------:R-:W-:-:S03]  /*0ae0*/  IADD3 R217, R180, 0x20, RZ ;  /* 0x00000020b4d97810 */ /* 0x000fc60007ffe0ff */
[----:B------:R0:W-:Y:S04]  /*0af0*/  STL [R1+0x400], R126 ;  /* 0x0004007e01007387 */ /* 0x0001e80000100800 */
        /* <DEDUP_REMOVED lines=30> */
[----:B------:R0:W-:Y:S01]  /*0ce0*/  STL [R1+0x384], R169 ;  /* 0x000384a901007387 */ /* 0x0001e20000100800 */
[----:B------:R-:W-:Y:S05]  /*0cf0*/  @P0 BRA `(.L_x_0) ;  /* 0x0000023000000947 */ /* 0x000fea0003800000 */
[----:B------:R-:W-:Y:S01]  /*0d00*/  IMAD.SHL.U32 R0, R38, 0x40, RZ ;  /* 0x0000004026007824 */ /* 0x000fe200078e00ff */
[----:B------:R-:W-:Y:S01]  /*0d10*/  CS2R R72, SRZ ;  /* 0x0000000000487805 */ /* 0x000fe2000001ff00 */
[----:B------:R-:W-:Y:S01]  /*0d20*/  CS2R R74, SRZ ;  /* 0x00000000004a7805 */ /* 0x000fe2000001ff00 */
[----:B------:R-:W-:Y:S01]  /*0d30*/  CS2R R32, SRZ ;  /* 0x0000000000207805 */ /* 0x000fe2000001ff00 */
[----:B------:R-:W-:Y:S01]  /*0d40*/  CS2R R34, SRZ ;  /* 0x0000000000227805 */ /* 0x000fe2000001ff00 */
[----:B------:R1:W-:Y:S01]  /*0d50*/  STL [R1+0x480], R0 ;  /* 0x0004800001007387 */ /* 0x0003e20000100800 */
[----:B------:R-:W-:Y:S01]  /*0d60*/  CS2R R40, SRZ ;  /* 0x0000000000287805 */ /* 0x000fe2000001ff00 */
        /* <DEDUP_REMOVED lines=27> */
[----:B------:R-:W-:Y:S05]  /*0f20*/  BRA `(.L_x_1) ;  /* 0x0000bb0000007947 */ /* 0x000fea0003800000 */
.L_x_0:
[----:B------:R-:W-:Y:S01]  /*0f30*/  IABS R3, c[0x0][0x178] ;  /* 0x00005e0000037a13 */ /* 0x000fe20000000000 */
[C---:B------:R-:W-:Y:S01]  /*0f40*/  IMAD.SHL.U32 R167, R38.reuse, 0x2, RZ ;  /* 0x0000000226a77824 */ /* 0x040fe200078e00ff */
[----:B------:R-:W-:Y:S01]  /*0f50*/  IABS R2, c[0x0][0x17c] ;  /* 0x00005f0000027a13 */ /* 0x000fe20000000000 */
[----:B------:R-:W-:Y:S01]  /*0f60*/  IMAD.SHL.U32 R228, R38, 0x40, RZ ;  /* 0x0000004026e47824 */ /* 0x000fe200078e00ff */
[----:B------:R-:W1:Y:S01]  /*0f70*/  I2F.RP R10, R3 ;  /* 0x00000003000a7306 */ /* 0x000e620000209400 */
[----:B------:R-:W-:Y:S01]  /*0f80*/  SHF.R.S32.HI R9, RZ, 0x1f, R252 ;  /* 0x0000001fff097819 */ /* 0x000fe200000114fc */
[----:B------:R-:W-:Y:S01]  /*0f90*/  IMAD.MOV.U32 R218, RZ, RZ, c[0x0][0x188] ;  /* 0x00006200ffda7624 */ /* 0x000fe200078e00ff */
[----:B------:R-:W-:Y:S01]  /*0fa0*/  IABS R14, R180 ;  /* 0x000000b4000e7213 */ /* 0x000fe20000000000 */
[----:B------:R2:W-:Y:S01]  /*0fb0*/  STL [R1+0x480], R228 ;  /* 0x000480e401007387 */ /* 0x0005e20000100800 */
[----:B------:R-:W-:Y:S01]  /*0fc0*/  LEA.HI R252, R9, R252, RZ, 0x5 ;  /* 0x000000fc09fc7211 */ /* 0x000fe200078f28ff */
[C---:B------:R-:W-:Y:S01]  /*0fd0*/  IMAD R202, R218.reuse, 0x1f, RZ ;  /* 0x0000001fdaca7824 */ /* 0x040fe200078e02ff */
[----:B------:R-:W-:Y:S01]  /*0fe0*/  IABS R15, R166 ;  /* 0x000000a6000f7213 */ /* 0x000fe20000000000 */
[----:B------:R-:W3:Y:S01]  /*0ff0*/  I2F.RP R8, R2 ;  /* 0x0000000200087306 */ /* 0x000ee20000209400 */
[----:B------:R-:W-:Y:S01]  /*1000*/  IABS R19, R163 ;  /* 0x000000a300137213 */ /* 0x000fe20000000000 */
[C---:B------:R-:W-:Y:S01]  /*1010*/  IMAD R203, R218.reuse, 0x1e, RZ ;  /* 0x0000001edacb7824 */ /* 0x040fe200078e02ff */
[----:B------:R-:W-:Y:S01]  /*1020*/  IABS R23, R161 ;  /* 0x000000a100177213 */ /* 0x000fe20000000000 */
[C---:B------:R-:W-:Y:S01]  /*1030*/  IMAD R204, R218.reuse, 0x1d, RZ ;  /* 0x0000001ddacc7824 */ /* 0x040fe200078e02ff */
[----:B------:R-:W-:Y:S01]  /*1040*/  IABS R17, R164 ;  /* 0x000000a400117213 */ /* 0x000fe20000000000 */
[C---:B------:R-:W-:Y:S01]  /*1050*/  IMAD R205, R218.reuse, 0x1c, RZ ;  /* 0x0000001cdacd7824 */ /* 0x040fe200078e02ff */
[----:B------:R-:W-:Y:S01]  /*1060*/  IABS R21, R162 ;  /* 0x000000a200157213 */ /* 0x000fe20000000000 */
[----:B-1----:R-:W1:Y:S01]  /*1070*/  MUFU.RCP R10, R10 ;  /* 0x0000000a000a7308 */ /* 0x002e620000001000 */
[----:B------:R-:W-:Y:S01]  /*1080*/  IABS R29, R156 ;  /* 0x0000009c001d7213 */ /* 0x000fe20000000000 */
[C---:B------:R-:W-:Y:S01]  /*1090*/  IMAD R206, R218.reuse, 0x1b, RZ ;  /* 0x0000001bdace7824 */ /* 0x040fe200078e02ff */
[----:B------:R-:W-:Y:S01]  /*10a0*/  IABS R33, R150 ;  /* 0x0000009600217213 */ /* 0x000fe20000000000 */
[C---:B------:R-:W-:Y:S01]  /*10b0*/  IMAD R207, R218.reuse, 0x1a, RZ ;  /* 0x0000001adacf7824 */ /* 0x040fe200078e02ff */
[----:B------:R-:W-:Y:S01]  /*10c0*/  IABS R27, R157 ;  /* 0x0000009d001b7213 */ /* 0x000fe20000000000 */
[C---:B------:R-:W-:Y:S01]  /*10d0*/  IMAD R208, R218.reuse, 0x19, RZ ;  /* 0x00000019dad07824 */ /* 0x040fe200078e02ff */
[----:B------:R-:W-:Y:S01]  /*10e0*/  IABS R31, R151 ;  /* 0x00000097001f7213 */ /* 0x000fe20000000000 */
[----:B---3--:R-:W3:Y:S01]  /*10f0*/  MUFU.RCP R8, R8 ;  /* 0x0000000800087308 */ /* 0x008ee20000001000 */
[----:B------:R-:W-:Y:S01]  /*1100*/  IABS R39, R147 ;  /* 0x0000009300277213 */ /* 0x000fe20000000000 */
[C---:B------:R-:W-:Y:S01]  /*1110*/  IMAD R209, R218.reuse, 0x18, RZ ;  /* 0x00000018dad17824 */ /* 0x040fe200078e02ff */
[----:B------:R-:W-:Y:S01]  /*1120*/  IABS R43, R145 ;  /* 0x00000091002b7213 */ /* 0x000fe20000000000 */
[C---:B------:R-:W-:Y:S01]  /*1130*/  IMAD R210, R218.reuse, 0x17, RZ ;  /* 0x00000017dad27824 */ /* 0x040fe200078e02ff */
[----:B------:R-:W-:Y:S01]  /*1140*/  IABS R37, R148 ;  /* 0x0000009400257213 */ /* 0x000fe20000000000 */
[C---:B------:R-:W-:Y:S01]  /*1150*/  IMAD R211, R218.reuse, 0x16, RZ ;  /* 0x00000016dad37824 */ /* 0x040fe200078e02ff */
[----:B------:R-:W-:Y:S01]  /*1160*/  IABS R41, R146 ;  /* 0x0000009200297213 */ /* 0x000fe20000000000 */
[----:B------:R-:W-:Y:S01]  /*1170*/  IMAD R212, R218, 0x15, RZ ;  /* 0x00000015dad47824 */ /* 0x000fe200078e02ff */
[----:B-1----:R-:W-:Y:S01]  /*1180*/  IADD3 R6, R10, 0xffffffe, RZ ;  /* 0x0ffffffe0a067810 */ /* 0x002fe20007ffe0ff */
[C---:B------:R-:W-:Y:S01]  /*1190*/  IMAD R213, R218.reuse, 0x14, RZ ;  /* 0x00000014dad57824 */ /* 0x040fe200078e02ff */
[----:B------:R-:W-:Y:S01]  /*11a0*/  IABS R49, R142 ;  /* 0x0000008e00317213 */ /* 0x000fe20000000000 */
[C---:B------:R-:W-:Y:S01]  /*11b0*/  IMAD R214, R218.reuse, 0x13, RZ ;  /* 0x00000013dad67824 */ /* 0x040fe200078e02ff */
[----:B------:R1:W4:Y:S01]  /*11c0*/  F2I.FTZ.U32.TRUNC.NTZ R7, R6 ;  /* 0x0000000600077305 */ /* 0x000322000021f000 */
[----:B------:R-:W-:Y:S01]  /*11d0*/  IABS R53, R140 ;  /* 0x0000008c00357213 */ /* 0x000fe20000000000 */
[----:B------:R-:W-:Y:S01]  /*11e0*/  IMAD R219, R218, 0x12, RZ ;  /* 0x00000012dadb7824 */ /* 0x000fe200078e02ff */
[----:B---3--:R-:W-:Y:S01]  /*11f0*/  IADD3 R4, R8, 0xffffffe, RZ ;  /* 0x0ffffffe08047810 */ /* 0x008fe20007ffe0ff */
[C---:B------:R-:W-:Y:S01]  /*1200*/  IMAD R220, R218.reuse, 0x11, RZ ;  /* 0x00000011dadc7824 */ /* 0x040fe200078e02ff */
[----:B------:R-:W-:Y:S01]  /*1210*/  IABS R47, R143 ;  /* 0x0000008f002f7213 */ /* 0x000fe20000000000 */
[C---:B------:R-:W-:Y:S01]  /*1220*/  IMAD.SHL.U32 R221, R218.reuse, 0x10, RZ ;  /* 0x00000010dadd7824 */ /* 0x040fe200078e00ff */
[----:B------:R-:W-:Y:S01]  /*1230*/  IABS R51, R141 ;  /* 0x0000008d00337213 */ /* 0x000fe20000000000 */
[----:B------:R3:W5:Y:S01]  /*1240*/  F2I.FTZ.U32.TRUNC.NTZ R5, R4 ;  /* 0x0000000400057305 */ /* 0x000762000021f000 */
[----:B-1----:R-:W-:Y:S01]  /*1250*/  IMAD.MOV.U32 R6, RZ, RZ, RZ ;  /* 0x000000ffff067224 */ /* 0x002fe200078e00ff */
[----:B------:R-:W-:Y:S01]  /*1260*/  IABS R59, R133 ;  /* 0x00000085003b7213 */ /* 0x000fe20000000000 */
[C---:B------:R-:W-:Y:S01]  /*1270*/  IMAD R222, R218.reuse, 0xf, RZ ;  /* 0x0000000fdade7824 */ /* 0x040fe200078e02ff */
[----:B------:R-:W-:Y:S01]  /*1280*/  IABS R63, R130 ;  /* 0x00000082003f7213 */ /* 0x000fe20000000000 */
[C---:B------:R-:W-:Y:S01]  /*1290*/  IMAD R223, R218.reuse, 0xe, RZ ;  /* 0x0000000edadf7824 */ /* 0x040fe200078e02ff */
[----:B------:R-:W-:Y:S01]  /*12a0*/  IABS R57, R134 ;  /* 0x0000008600397213 */ /* 0x000fe20000000000 */
[----:B------:R-:W-:Y:S01]  /*12b0*/  IMAD R224, R218, 0xd, RZ ;  /* 0x0000000ddae07824 */ /* 0x000fe200078e02ff */
[----:B------:R-:W-:Y:S01]  /*12c0*/  IABS R61, R132 ;  /* 0x00000084003d7213 */ /* 0x000fe20000000000 */
[----:B----4-:R-:W-:Y:S01]  /*12d0*/  IMAD.MOV R12, RZ, RZ, -R7 ;  /* 0x000000ffff0c7224 */ /* 0x010fe200078e0a07 */
[----:B------:R-:W-:Y:S01]  /*12e0*/  IABS R69, R124 ;  /* 0x0000007c00457213 */ /* 0x000fe20000000000 */
[----:B---3--:R-:W-:Y:S01]  /*12f0*/  IMAD.MOV.U32 R4, RZ, RZ, RZ ;  /* 0x000000ffff047224 */ /* 0x008fe200078e00ff */
[----:B------:R-:W-:Y:S01]  /*1300*/  IABS R73, R116 ;  /* 0x0000007400497213 */ /* 0x000fe20000000000 */
[----:B------:R-:W-:Y:S01]  /*1310*/  IMAD R11, R12, R3, RZ ;  /* 0x000000030c0b7224 */ /* 0x000fe200078e02ff */
[----:B------:R-:W-:Y:S01]  /*1320*/  IABS R12, R217 ;  /* 0x000000d9000c7213 */ /* 0x000fe20000000000 */
[----:B------:R-:W-:Y:S01]  /*1330*/  IMAD R225, R218, 0xc, RZ ;  /* 0x0000000cdae17824 */ /* 0x000fe200078e02ff */
[----:B------:R-:W-:Y:S01]  /*1340*/  IABS R67, R126 ;  /* 0x0000007e00437213 */ /* 0x000fe20000000000 */
[----:B-----5:R-:W-:Y:S01]  /*1350*/  IMAD.MOV R13, RZ, RZ, -R5 ;  /* 0x000000ffff0d7224 */ /* 0x020fe200078e0a05 */
[----:B------:R-:W-:Y:S01]  /*1360*/  IABS R71, R118 ;  /* 0x0000007600477213 */ /* 0x000fe20000000000 */
[----:B------:R-:W-:Y:S01]  /*1370*/  IMAD.HI.U32 R6, R7, R11, R6 ;  /* 0x0000000b07067227 */ /* 0x000fe200078e0006 */
[----:B------:R-:W-:Y:S01]  /*1380*/  IABS R11, R169 ;  /* 0x000000a9000b7213 */ /* 0x000fe20000000000 */
[----:B------:R-:W-:Y:S01]  /*1390*/  CS2R R152, SRZ ;  /* 0x0000000000987805 */ /* 0x000fe2000001ff00 */
[----:B------:R-:W-:Y:S01]  /*13a0*/  IABS R79, R110 ;  /* 0x0000006e004f7213 */ /* 0x000fe20000000000 */
[----:B------:R-:W-:Y:S01]  /*13b0*/  IMAD R9, R13, R2, RZ ;  /* 0x000000020d097224 */ /* 0x000fe200078e02ff */
[----:B------:R-:W-:Y:S01]  /*13c0*/  IABS R13, R168 ;  /* 0x000000a8000d7213 */ /* 0x000fe20000000000 */
[C---:B------:R-:W-:Y:S01]  /*13d0*/  IMAD.HI.U32 R8, R6.reuse, R12, RZ ;  /* 0x0000000c06087227 */ /* 0x040fe200078e00ff */
[----:B------:R-:W-:Y:S01]  /*13e0*/  IABS R83, R102 ;  /* 0x0000006600537213 */ /* 0x000fe20000000000 */
[----:B------:R-:W-:Y:S01]  /*13f0*/  CS2R R154, SRZ ;  /* 0x00000000009a7805 */ /* 0x000fe2000001ff00 */
[----:B------:R-:W-:Y:S01]  /*1400*/  IABS R77, R112 ;  /* 0x00000070004d7213 */ /* 0x000fe20000000000 */
[----:B------:R-:W-:Y:S01]  /*1410*/  IMAD.HI.U32 R4, R5, R9, R4 ;  /* 0x0000000905047227 */ /* 0x000fe200078e0004 */
[----:B------:R-:W-:Y:S01]  /*1420*/  IABS R81, R108 ;  /* 0x0000006c00517213 */ /* 0x000fe20000000000 */
[----:B------:R-:W-:Y:S01]  /*1430*/  CS2R R136, SRZ ;  /* 0x0000000000887805 */ /* 0x000fe2000001ff00 */
[----:B------:R-:W-:Y:S01]  /*1440*/  IABS R89, R96 ;  /* 0x0000006000597213 */ /* 0x000fe20000000000 */
[----:B------:R-:W-:Y:S01]  /*1450*/  IMAD.HI.U32 R9, R6, R14, RZ ;  /* 0x0000000e06097227 */ /* 0x000fe200078e00ff */
[----:B------:R-:W-:Y:S01]  /*1460*/  IABS R93, R92 ;  /* 0x0000005c005d7213 */ /* 0x000fe20000000000 */
[----:B------:R-:W-:Y:S01]  /*1470*/  CS2R R138, SRZ ;  /* 0x00000000008a7805 */ /* 0x000fe2000001ff00 */
[----:B------:R-:W-:Y:S01]  /*1480*/  IABS R87, R98 ;  /* 0x0000006200577213 */ /* 0x000fe20000000000 */
[----:B------:R-:W-:Y:S01]  /*1490*/  IMAD.HI.U32 R6, R4, R13, RZ ;  /* 0x0000000d04067227 */ /* 0x000fe200078e00ff */
[----:B------:R-:W-:-:S02]  /*14a0*/  IABS R91, R94 ;  /* 0x0000005e005b7213 */ /* 0x000fc40000000000 */
[----:B------:R-:W-:Y:S01]  /*14b0*/  IABS R99, R82 ;  /* 0x0000005200637213 */ /* 0x000fe20000000000 */
[----:B------:R-:W-:Y:S01]  /*14c0*/  IMAD.HI.U32 R7, R4, R15, RZ ;  /* 0x0000000f04077227 */ /* 0x000fe200078e00ff */
[----:B------:R-:W-:Y:S02]  /*14d0*/  IABS R103, R78 ;  /* 0x0000004e00677213 */ /* 0x000fe40000000000 */
[----:B------:R-:W-:Y:S01]  /*14e0*/  IABS R97, R84 ;  /* 0x0000005400617213 */ /* 0x000fe20000000000 */
[----:B------:R-:W-:Y:S01]  /*14f0*/  IMAD.MOV R16, RZ, RZ, -R9 ;  /* 0x000000ffff107224 */ /* 0x000fe200078e0a09 */
[----:B------:R-:W-:Y:S01]  /*1500*/  IABS R101, R80 ;  /* 0x0000005000657213 */ /* 0x000fe20000000000 */
[----:B------:R-:W-:Y:S01]  /*1510*/  IMAD.MOV R9, RZ, RZ, -R6 ;  /* 0x000000ffff097224 */ /* 0x000fe200078e0a06 */
[----:B------:R-:W-:Y:S01]  /*1520*/  IABS R109, R68 ;  /* 0x00000044006d7213 */ /* 0x000fe20000000000 */
[----:B------:R-:W-:Y:S01]  /*1530*/  IMAD.MOV R10, RZ, RZ, -R7 ;  /* 0x000000ffff0a7224 */ /* 0x000fe200078e0a07 */
[----:B------:R-:W-:Y:S01]  /*1540*/  IABS R113, R64 ;  /* 0x0000004000717213 */ /* 0x000fe20000000000 */
[----:B------:R-:W-:Y:S01]  /*1550*/  IMAD R7, R2, R9, R13 ;  /* 0x0000000902077224 */ /* 0x000fe200078e020d */
[----:B------:R-:W-:Y:S01]  /*1560*/  IABS R107, R70 ;  /* 0x00000046006b7213 */ /* 0x000fe20000000000 */
[----:B------:R-:W-:Y:S01]  /*1570*/  IMAD.HI.U32 R5, R4, R11, RZ ;  /* 0x0000000b04057227 */ /* 0x000fe200078e00ff */
[----:B------:R-:W-:-:S02]  /*1580*/  IABS R119, R54 ;  /* 0x0000003600777213 */ /* 0x000fc40000000000 */
[----:B------:R-:W-:Y:S01]  /*1590*/  IABS R111, R66 ;  /* 0x00000042006f7213 */ /* 0x000fe20000000000 */
[C---:B------:R-:W-:Y:S01]  /*15a0*/  IMAD R9, R2.reuse, R10, R15 ;  /* 0x0000000a02097224 */ /* 0x040fe200078e020f */
[----:B------:R-:W-:Y:S01]  /*15b0*/  IABS R15, R165 ;  /* 0x000000a5000f7213 */ /* 0x000fe20000000000 */
[----:B------:R-:W-:Y:S01]  /*15c0*/  IMAD.MOV R8, RZ, RZ, -R8 ;  /* 0x000000ffff087224 */ /* 0x000fe200078e0a08 */
[----:B------:R-:W-:Y:S01]  /*15d0*/  IABS R129, R215 ;  /* 0x000000d700817213 */ /* 0x000fe20000000000 */
[----:B------:R-:W-:Y:S01]  /*15e0*/  IMAD.MOV R5, RZ, RZ, -R5 ;  /* 0x000000ffff057224 */ /* 0x000fe200078e0a05 */
[C---:B------:R-:W-:Y:S01]  /*15f0*/  ISETP.GT.U32.AND P0, PT, R2.reuse, R9, PT ;  /* 0x000000090200720c */ /* 0x040fe20003f04070 */
[----:B------:R-:W-:Y:S01]  /*1600*/  IMAD R8, R3, R8, R12 ;  /* 0x0000000803087224 */ /* 0x000fe200078e020c */
[----:B------:R-:W-:Y:S01]  /*1610*/  ISETP.GT.U32.AND P6, PT, R2, R7, PT ;  /* 0x000000070200720c */ /* 0x000fe20003fc4070 */
[----:B------:R-:W-:Y:S01]  /*1620*/  IMAD.HI.U32 R10, R4, R15, RZ ;  /* 0x0000000f040a7227 */ /* 0x000fe200078e00ff */
[----:B------:R-:W-:-:S02]  /*1630*/  IABS R25, R158 ;  /* 0x0000009e00197213 */ /* 0x000fc40000000000 */
[C---:B------:R-:W-:Y:S01]  /*1640*/  ISETP.GT.U32.AND P3, PT, R3.reuse, R8, PT ;  /* 0x000000080300720c */ /* 0x040fe20003f64070 */
[C---:B------:R-:W-:Y:S01]  /*1650*/  IMAD R6, R3.reuse, R16, R14 ;  /* 0x0000001003067224 */ /* 0x040fe200078e020e */
[----:B------:R-:W-:Y:S01]  /*1660*/  IABS R35, R149 ;  /* 0x0000009500237213 */ /* 0x000fe20000000000 */
[----:B------:R-:W-:Y:S01]  /*1670*/  IMAD.HI.U32 R12, R4, R19, RZ ;  /* 0x00000013040c7227 */ /* 0x000fe200078e00ff */
[----:B------:R-:W-:Y:S02]  /*1680*/  IABS R45, R144 ;  /* 0x00000090002d7213 */ /* 0x000fe40000000000 */
[----:B------:R-:W-:Y:S01]  /*1690*/  ISETP.GT.U32.AND P4, PT, R3, R6, PT ;  /* 0x000000060300720c */ /* 0x000fe20003f84070 */
[----:B------:R-:W-:Y:S01]  /*16a0*/  IMAD R5, R2, R5, R11 ;  /* 0x0000000502057224 */ /* 0x000fe200078e020b */
[----:B------:R-:W-:Y:S01]  /*16b0*/  IABS R55, R135 ;  /* 0x0000008700377213 */ /* 0x000fe20000000000 */
[----:B------:R-:W-:Y:S01]  /*16c0*/  IMAD.HI.U32 R14, R4, R23, RZ ;  /* 0x00000017040e7227 */ /* 0x000fe200078e00ff */
[----:B------:R-:W-:-:S02]  /*16d0*/  IABS R65, R128 ;  /* 0x0000008000417213 */ /* 0x000fc40000000000 */
[----:B------:R-:W-:Y:S01]  /*16e0*/  ISETP.GT.U32.AND P5, PT, R2, R5, PT ;  /* 0x000000050200720c */ /* 0x000fe20003fa4070 */
[C---:B------:R-:W-:Y:S01]  /*16f0*/  IMAD.HI.U32 R11, R4.reuse, R17, RZ ;  /* 0x00000011040b7227 */ /* 0x040fe200078e00ff */
[----:B------:R-:W-:Y:S02]  /*1700*/  IABS R75, R114 ;  /* 0x00000072004b7213 */ /* 0x000fe40000000000 */
[----:B------:R-:W-:Y:S01]  /*1710*/  IABS R85, R100 ;  /* 0x0000006400557213 */ /* 0x000fe20000000000 */
[----:B------:R-:W-:Y:S01]  /*1720*/  IMAD.MOV R10, RZ, RZ, -R10 ;  /* 0x000000ffff0a7224 */ /* 0x000fe200078e0a0a */
[----:B------:R-:W-:Y:S01]  /*1730*/  IABS R95, R86 ;  /* 0x00000056005f7213 */ /* 0x000fe20000000000 */
[----:B------:R-:W-:Y:S01]  /*1740*/  IMAD.MOV R12, RZ, RZ, -R12 ;  /* 0x000000ffff0c7224 */ /* 0x000fe200078e0a0c */
[----:B------:R-:W-:Y:S01]  /*1750*/  IABS R105, R76 ;  /* 0x0000004c00697213 */ /* 0x000fe20000000000 */
[----:B------:R-:W-:Y:S01]  /*1760*/  IMAD.HI.U32 R13, R4, R21, RZ ;  /* 0x00000015040d7227 */ /* 0x000fe200078e00ff */
[----:B------:R-:W-:-:S02]  /*1770*/  IABS R117, R60 ;  /* 0x0000003c00757213 */ /* 0x000fc40000000000 */
[----:B------:R-:W-:Y:S01]  /*1780*/  IABS R115, R62 ;  /* 0x0000003e00737213 */ /* 0x000fe20000000000 */
[----:B------:R-:W-:Y:S01]  /*1790*/  IMAD.MOV R14, RZ, RZ, -R14 ;  /* 0x000000ffff0e7224 */ /* 0x000fe200078e0a0e */
[----:B------:R-:W-:Y:S01]  /*17a0*/  IABS R121, R52 ;  /* 0x0000003400797213 */ /* 0x000fe20000000000 */
[----:B------:R-:W-:Y:S01]  /*17b0*/  IMAD.MOV R16, RZ, RZ, -R11 ;  /* 0x000000ffff107224 */ /* 0x000fe200078e0a0b */
[----:B------:R-:W-:Y:S01]  /*17c0*/  IABS R125, R48 ;  /* 0x00000030007d7213 */ /* 0x000fe20000000000 */
[C---:B------:R-:W-:Y:S01]  /*17d0*/  IMAD R11, R2.reuse, R10, R15 ;  /* 0x0000000a020b7224 */ /* 0x040fe200078e020f */
[----:B------:R-:W-:Y:S01]  /*17e0*/  IABS R123, R50 ;  /* 0x00000032007b7213 */ /* 0x000fe20000000000 */
[C---:B------:R-:W-:Y:S01]  /*17f0*/  IMAD R15, R2.reuse, R12, R19 ;  /* 0x0000000c020f7224 */ /* 0x040fe200078e0213 */
[----:B------:R-:W-:Y:S01]  /*1800*/  IABS R127, R46 ;  /* 0x0000002e007f7213 */ /* 0x000fe20000000000 */
[----:B------:R-:W-:Y:S01]  /*1810*/  IMAD.MOV R18, RZ, RZ, -R13 ;  /* 0x000000ffff127224 */ /* 0x000fe200078e0a0d */
[C---:B------:R-:W-:Y:S01]  /*1820*/  ISETP.GT.U32.AND P1, PT, R2.reuse, R11, PT ;  /* 0x0000000b0200720c */ /* 0x040fe20003f24070 */
[C---:B------:R-:W-:Y:S01]  /*1830*/  IMAD R19, R2.reuse, R14, R23 ;  /* 0x0000000e02137224 */ /* 0x040fe200078e0217 */
[----:B------:R-:W-:Y:S01]  /*1840*/  IABS R23, R159 ;  /* 0x0000009f00177213 */ /* 0x000fe20000000000 */
[C---:B------:R-:W-:Y:S01]  /*1850*/  IMAD R13, R2.reuse, R16, R17 ;  /* 0x00000010020d7224 */ /* 0x040fe200078e0211 */
[----:B------:R-:W-:Y:S01]  /*1860*/  IABS R131, R44 ;  /* 0x0000002c00837213 */ /* 0x000fe20000000000 */
[----:B------:R-:W-:Y:S01]  /*1870*/  IMAD R17, R2, R18, R21 ;  /* 0x0000001202117224 */ /* 0x000fe200078e0215 */
[----:B------:R-:W-:Y:S01]  /*1880*/  IABS R21, R160 ;  /* 0x000000a000157213 */ /* 0x000fe20000000000 */
[----:B------:R-:W-:Y:S01]  /*1890*/  IMAD.HI.U32 R12, R4, R23, RZ ;  /* 0x00000017040c7227 */ /* 0x000fe200078e00ff */
[----:B------:R-:W-:-:S02]  /*18a0*/  LOP3.LUT R30, RZ, c[0x0][0x17c], RZ, 0x33, !PT ;  /* 0x00005f00ff1e7a12 */ /* 0x000fc400078e33ff */
[----:B------:R-:W-:Y:S01]  /*18b0*/  SHF.R.S32.HI R252, RZ, 0x5, R252 ;  /* 0x00000005fffc7819 */ /* 0x000fe200000114fc */
[----:B------:R-:W-:-:S04]  /*18c0*/  IMAD.HI.U32 R10, R4, R21, RZ ;  /* 0x00000015040a7227 */ /* 0x000fc800078e00ff */
[----:B------:R-:W-:Y:S02]  /*18d0*/  IMAD.MOV R12, RZ, RZ, -R12 ;  /* 0x000000ffff0c7224 */ /* 0x000fe400078e0a0c */
[----:B------:R-:W-:-:S04]  /*18e0*/  IMAD.HI.U32 R18, R4, R29, RZ ;  /* 0x0000001d04127227 */ /* 0x000fc800078e00ff */
[----:B------:R-:W-:Y:S02]  /*18f0*/  IMAD.MOV R10, RZ, RZ, -R10 ;  /* 0x000000ffff0a7224 */ /* 0x000fe400078e0a0a */
[----:B------:R-:W-:Y:S02]  /*1900*/  IMAD R23, R2, R12, R23 ;  /* 0x0000000c02177224 */ /* 0x000fe400078e0217 */
[----:B------:R-:W-:-:S04]  /*1910*/  IMAD.HI.U32 R12, R4, R33, RZ ;  /* 0x00000021040c7227 */ /* 0x000fc800078e00ff */
[----:B------:R-:W-:Y:S02]  /*1920*/  IMAD.MOV R18, RZ, RZ, -R18 ;  /* 0x000000ffff127224 */ /* 0x000fe400078e0a12 */
[----:B------:R-:W-:Y:S02]  /*1930*/  IMAD R21, R2, R10, R21 ;  /* 0x0000000a02157224 */ /* 0x000fe400078e0215 */
[----:B------:R-:W-:-:S04]  /*1940*/  IMAD.HI.U32 R16, R4, R27, RZ ;  /* 0x0000001b04107227 */ /* 0x000fc800078e00ff */
[----:B------:R-:W-:-:S04]  /*1950*/  IMAD.HI.U32 R10, R4, R31, RZ ;  /* 0x0000001f040a7227 */ /* 0x000fc800078e00ff */
[----:B------:R-:W-:Y:S02]  /*1960*/  IMAD.MOV R12, RZ, RZ, -R12 ;  /* 0x000000ffff0c7224 */ /* 0x000fe400078e0a0c */
[----:B------:R-:W-:Y:S02]  /*1970*/  IMAD R29, R2, R18, R29 ;  /* 0x00000012021d7224 */ /* 0x000fe400078e021d */
[----:B------:R-:W-:Y:S02]  /*1980*/  IMAD.MOV R16, RZ, RZ, -R16 ;  /* 0x000000ffff107224 */ /* 0x000fe400078e0a10 */
[----:B------:R-:W-:-:S04]  /*1990*/  IMAD.HI.U32 R18, R4, R39, RZ ;  /* 0x0000002704127227 */ /* 0x000fc800078e00ff */
[----:B------:R-:W-:Y:S02]  /*19a0*/  IMAD.MOV R10, RZ, RZ, -R10 ;  /* 0x000000ffff0a7224 */ /* 0x000fe400078e0a0a */
[----:B------:R-:W-:Y:S02]  /*19b0*/  IMAD R33, R2, R12, R33 ;  /* 0x0000000c02217224 */ /* 0x000fe400078e0221 */
[----:B------:R-:W-:-:S04]  /*19c0*/  IMAD.HI.U32 R12, R4, R43, RZ ;  /* 0x0000002b040c7227 */ /* 0x000fc800078e00ff */
[C---:B------:R-:W-:Y:S02]  /*19d0*/  IMAD R27, R2.reuse, R16, R27 ;  /* 0x00000010021b7224 */ /* 0x040fe400078e021b */
        /* <DEDUP_REMOVED lines=77> */
[C---:B------:R-:W-:Y:S02]  /*1eb0*/  IMAD R99, R2.reuse, R18, R99 ;  /* 0x0000001202637224 */ /* 0x040fe400078e0263 */
[----:B------:R-:W-:Y:S02]  /*1ec0*/  IMAD.MOV R16, RZ, RZ, -R16 ;  /* 0x000000ffff107224 */ /* 0x000fe400078e0a10 */
[----:B------:R-:W-:Y:S02]  /*1ed0*/  IMAD.MOV R18, RZ, RZ, -R10 ;  /* 0x000000ffff127224 */ /* 0x000fe400078e0a0a */
[----:B------:R-:W-:Y:S02]  /*1ee0*/  IMAD R103, R2, R12, R103 ;  /* 0x0000000c02677224 */ /* 0x000fe400078e0267 */
[----:B------:R-:W-:-:S04]  /*1ef0*/  IMAD.HI.U32 R10, R4, R109, RZ ;  /* 0x0000006d040a7227 */ /* 0x000fc800078e00ff */
[----:B------:R-:W-:-:S04]  /*1f00*/  IMAD.HI.U32 R12, R4, R113, RZ ;  /* 0x00000071040c7227 */ /* 0x000fc800078e00ff */
[C---:B------:R-:W-:Y:S02]  /*1f10*/  IMAD R97, R2.reuse, R16, R97 ;  /* 0x0000001002617224 */ /* 0x040fe400078e0261 */
[----:B------:R-:W-:Y:S02]  /*1f20*/  IMAD R101, R2, R18, R101 ;  /* 0x0000001202657224 */ /* 0x000fe400078e0265 */
[----:B------:R-:W-:-:S04]  /*1f30*/  IMAD.HI.U32 R16, R4, R107, RZ ;  /* 0x0000006b04107227 */ /* 0x000fc800078e00ff */
[----:B------:R-:W-:Y:S02]  /*1f40*/  IMAD.MOV R10, RZ, RZ, -R10 ;  /* 0x000000ffff0a7224 */ /* 0x000fe400078e0a0a */
[----:B------:R-:W-:Y:S02]  /*1f50*/  IMAD.MOV R18, RZ, RZ, -R12 ;  /* 0x000000ffff127224 */ /* 0x000fe400078e0a0c */
[----:B------:R-:W-:-:S04]  /*1f60*/  IMAD.HI.U32 R12, R4, R119, RZ ;  /* 0x00000077040c7227 */ /* 0x000fc800078e00ff */
[----:B------:R-:W-:Y:S02]  /*1f70*/  IMAD.MOV R16, RZ, RZ, -R16 ;  /* 0x000000ffff107224 */ /* 0x000fe400078e0a10 */
[----:B------:R-:W-:Y:S02]  /*1f80*/  IMAD R109, R2, R10, R109 ;  /* 0x0000000a026d7224 */ /* 0x000fe400078e026d */
[----:B------:R-:W-:-:S04]  /*1f90*/  IMAD.HI.U32 R10, R4, R111, RZ ;  /* 0x0000006f040a7227 */ /* 0x000fc800078e00ff */
[----:B------:R-:W-:Y:S02]  /*1fa0*/  IMAD.MOV R12, RZ, RZ, -R12 ;  /* 0x000000ffff0c7224 */ /* 0x000fe400078e0a0c */
[C---:B------:R-:W-:Y:S02]  /*1fb0*/  IMAD R107, R2.reuse, R16, R107 ;  /* 0x00000010026b7224 */ /* 0x040fe400078e026b */
[----:B------:R-:W-:Y:S02]  /*1fc0*/  IMAD.MOV R16, RZ, RZ, -R10 ;  /* 0x000000ffff107224 */ /* 0x000fe400078e0a0a */
[----:B------:R-:W-:Y:S02]  /*1fd0*/  IMAD R119, R2, R12, R119 ;  /* 0x0000000c02777224 */ /* 0x000fe400078e0277 */
[----:B------:R-:W-:-:S04]  /*1fe0*/  IMAD.HI.U32 R12, R4, R129, RZ ;  /* 0x00000081040c7227 */ /* 0x000fc800078e00ff */
[----:B------:R-:W-:Y:S02]  /*1ff0*/  IMAD R111, R2, R16, R111 ;  /* 0x00000010026f7224 */ /* 0x000fe400078e026f */
[----:B------:R-:W-:Y:S02]  /*2000*/  IMAD.MOV R16, RZ, RZ, -R12 ;  /* 0x000000ffff107224 */ /* 0x000fe400078e0a0c */
[----:B------:R-:W-:Y:S02]  /*2010*/  @!P3 IMAD.IADD R8, R8, 0x1, -R3 ;  /* 0x000000010808b824 */ /* 0x000fe400078e0a03 */
[----:B------:R-:W-:Y:S02]  /*2020*/  IMAD R129, R2, R16, R129 ;  /* 0x0000001002817224 */ /* 0x000fe400078e0281 */
[----:B------:R-:W-:Y:S01]  /*2030*/  @!P4 IMAD.IADD R6, R6, 0x1, -R3 ;  /* 0x000000010606c824 */ /* 0x000fe200078e0a03 */
[----:B------:R-:W-:Y:S01]  /*2040*/  ISETP.GT.U32.AND P3, PT, R3, R8, PT ;  /* 0x000000080300720c */ /* 0x000fe20003f64070 */
[--C-:B------:R-:W-:Y:S01]  /*2050*/  @!P5 IMAD.IADD R5, R5, 0x1, -R2.reuse ;  /* 0x000000010505d824 */ /* 0x100fe200078e0a02 */
[C---:B------:R-:W-:Y:S01]  /*2060*/  ISETP.GT.U32.AND P2, PT, R2.reuse, R129, PT ;  /* 0x000000810200720c */ /* 0x040fe20003f44070 */
[--C-:B------:R-:W-:Y:S01]  /*2070*/  @!P0 IMAD.IADD R9, R9, 0x1, -R2.reuse ;  /* 0x0000000109098824 */ /* 0x100fe200078e0a02 */
[----:B------:R-:W-:Y:S01]  /*2080*/  ISETP.GT.U32.AND P4, PT, R3, R6, PT ;  /* 0x000000060300720c */ /* 0x000fe20003f84070 */
[--C-:B------:R-:W-:Y:S01]  /*2090*/  @!P6 IMAD.IADD R7, R7, 0x1, -R2.reuse ;  /* 0x000000010707e824 */ /* 0x100fe200078e0a02 */
[----:B------:R-:W-:Y:S01]  /*20a0*/  ISETP.GT.U32.AND P0, PT, R2, R5, PT ;  /* 0x000000050200720c */ /* 0x000fe20003f04070 */
[----:B------:R-:W-:-:S02]  /*20b0*/  @!P1 IMAD.IADD R11, R11, 0x1, -R2 ;  /* 0x000000010b0b9824 */ /* 0x000fc400078e0a02 */
[----:B------:R-:W-:Y:S01]  /*20c0*/  IMAD.HI.U32 R14, R4, R25, RZ ;  /* 0x00000019040e7227 */ /* 0x000fe200078e00ff */
[C---:B------:R-:W-:Y:S02]  /*20d0*/  ISETP.GT.U32.AND P1, PT, R2.reuse, R7, PT ;  /* 0x000000070200720c */ /* 0x040fe40003f24070 */
[----:B------:R-:W-:Y:S01]  /*20e0*/  ISETP.GT.U32.AND P6, PT, R2, R11, PT ;  /* 0x0000000b0200720c */ /* 0x000fe20003fc4070 */
[--C-:B------:R-:W-:Y:S01]  /*20f0*/  @!P3 IMAD.IADD R8, R8, 0x1, -R3.reuse ;  /* 0x000000010808b824 */ /* 0x100fe200078e0a03 */
[C---:B------:R-:W-:Y:S01]  /*2100*/  ISETP.GT.U32.AND P3, PT, R2.reuse, R13, PT ;  /* 0x0000000d0200720c */ /* 0x040fe20003f64070 */
[--C-:B------:R-:W-:Y:S01]  /*2110*/  @!P2 IMAD.IADD R129, R129, 0x1, -R2.reuse ;  /* 0x000000018181a824 */ /* 0x100fe200078e0a02 */
[----:B------:R-:W-:Y:S01]  /*2120*/  ISETP.GT.U32.AND P2, PT, R2, R9, PT ;  /* 0x000000090200720c */ /* 0x000fe20003f44070 */
[----:B------:R-:W-:Y:S01]  /*2130*/  @!P4 IMAD.IADD R6, R6, 0x1, -R3 ;  /* 0x000000010606c824 */ /* 0x000fe200078e0a03 */
[C---:B------:R-:W-:Y:S01]  /*2140*/  ISETP.GT.U32.AND P4, PT, R2.reuse, R15, PT ;  /* 0x0000000f0200720c */ /* 0x040fe20003f84070 */
[----:B------:R-:W-:Y:S01]  /*2150*/  @!P0 IMAD.IADD R5, R5, 0x1, -R2 ;  /* 0x0000000105058824 */ /* 0x000fe200078e0a02 */
[C---:B------:R-:W-:Y:S01]  /*2160*/  ISETP.GT.U32.AND P5, PT, R2.reuse, R129, PT ;  /* 0x000000810200720c */ /* 0x040fe20003fa4070 */
[----:B------:R-:W-:Y:S01]  /*2170*/  IMAD.MOV R14, RZ, RZ, -R14 ;  /* 0x000000ffff0e7224 */ /* 0x000fe200078e0a0e */
[C---:B------:R-:W-:Y:S01]  /*2180*/  ISETP.GT.U32.AND P0, PT, R2.reuse, R19, PT ;  /* 0x000000130200720c */ /* 0x040fe20003f04070 */
[--C-:B------:R-:W-:Y:S01]  /*2190*/  @!P1 IMAD.IADD R7, R7, 0x1, -R2.reuse ;  /* 0x0000000107079824 */ /* 0x100fe200078e0a02 */
[C---:B------:R-:W-:Y:S01]  /*21a0*/  ISETP.GT.U32.AND P1, PT, R2.reuse, R21, PT ;  /* 0x000000150200720c */ /* 0x040fe20003f24070 */
[----:B------:R-:W-:Y:S01]  /*21b0*/  IMAD R25, R2, R14, R25 ;  /* 0x0000000e02197224 */ /* 0x000fe200078e0219 */
[----:B------:R-:W-:Y:S01]  /*21c0*/  LOP3.LUT R3, R38, 0x7, RZ, 0xc0, !PT ;  /* 0x0000000726037812 */ /* 0x000fe200078ec0ff */
[--C-:B------:R-:W-:Y:S01]  /*21d0*/  @!P3 IMAD.IADD R13, R13, 0x1, -R2.reuse ;  /* 0x000000010d0db824 */ /* 0x100fe200078e0a02 */
[C---:B------:R-:W-:Y:S01]  /*21e0*/  ISETP.GT.U32.AND P3, PT, R2.reuse, R27, PT ;  /* 0x0000001b0200720c */ /* 0x040fe20003f64070 */
[--C-:B------:R-:W-:Y:S01]  /*21f0*/  @!P2 IMAD.IADD R9, R9, 0x1, -R2.reuse ;  /* 0x000000010909a824 */ /* 0x100fe200078e0a02 */
[C---:B------:R-:W-:Y:S01]  /*2200*/  ISETP.GT.U32.AND P2, PT, R2.reuse, R23, PT ;  /* 0x000000170200720c */ /* 0x040fe20003f44070 */
[--C-:B------:R-:W-:Y:S01]  /*2210*/  @!P4 IMAD.IADD R15, R15, 0x1, -R2.reuse ;  /* 0x000000010f0fc824 */ /* 0x100fe200078e0a02 */
[C---:B------:R-:W-:Y:S01]  /*2220*/  ISETP.GT.U32.AND P4, PT, R2.reuse, R29, PT ;  /* 0x0000001d0200720c */ /* 0x040fe20003f84070 */
[----:B------:R-:W-:Y:S01]  /*2230*/  @!P5 IMAD.IADD R129, R129, 0x1, -R2 ;  /* 0x000000018181d824 */ /* 0x000fe200078e0a02 */
[----:B------:R-:W-:Y:S01]  /*2240*/  ISETP.GT.U32.AND P5, PT, R2, R17, PT ;  /* 0x000000110200720c */ /* 0x000fe20003fa4070 */
[----:B------:R-:W-:-:S04]  /*2250*/  IMAD.HI.U32 R14, R4, R35, RZ ;  /* 0x00000023040e7227 */ /* 0x000fc800078e00ff */
[----:B------:R-:W-:Y:S01]  /*2260*/  @!P0 IMAD.IADD R19, R19, 0x1, -R2 ;  /* 0x0000000113138824 */ /* 0x000fe200078e0a02 */
[C---:B------:R-:W-:Y:S01]  /*2270*/  ISETP.GT.U32.AND P0, PT, R2.reuse, R33, PT ;  /* 0x000000210200720c */ /* 0x040fe20003f04070 */
[----:B------:R-:W-:Y:S02]  /*2280*/  IMAD.MOV R14, RZ, RZ, -R14 ;  /* 0x000000ffff0e7224 */ /* 0x000fe400078e0a0e */
[--C-:B------:R-:W-:Y:S01]  /*2290*/  @!P6 IMAD.IADD R11, R11, 0x1, -R2.reuse ;  /* 0x000000010b0be824 */ /* 0x100fe200078e0a02 */
[C---:B------:R-:W-:Y:S01]  /*22a0*/  ISETP.GT.U32.AND P6, PT, R2.reuse, R25, PT ;  /* 0x000000190200720c */ /* 0x040fe20003fc4070 */
[C---:B------:R-:W-:Y:S02]  /*22b0*/  IMAD R35, R2.reuse, R14, R35 ;  /* 0x0000000e02237224 */ /* 0x040fe400078e0223 */
[--C-:B------:R-:W-:Y:S01]  /*22c0*/  @!P5 IMAD.IADD R17, R17, 0x1, -R2.reuse ;  /* 0x000000011111d824 */ /* 0x100fe200078e0a02 */
[C---:B------:R-:W-:Y:S01]  /*22d0*/  ISETP.GT.U32.AND P5, PT, R2.reuse, R31, PT ;  /* 0x0000001f0200720c */ /* 0x040fe20003fa4070 */
        /* <DEDUP_REMOVED lines=30> */
[--C-:B------:R-:W-:Y:S01]  /*24c0*/  @!P2 IMAD.IADD R25, R25, 0x1, -R2.reuse ;  /* 0x000000011919a824 */ /* 0x100fe200078e0a02 */
[C---:B------:R-:W-:Y:S01]  /*24d0*/  ISETP.GT.U32.AND P2, PT, R2.reuse, R39, PT ;  /* 0x000000270200720c */ /* 0x040fe20003f44070 */
[--C-:B------:R-:W-:Y:S01]  /*24e0*/  @!P3 IMAD.IADD R27, R27, 0x1, -R2.reuse ;  /* 0x000000011b1bb824 */ /* 0x100fe200078e0a02 */
[C---:B------:R-:W-:Y:S01]  /*24f0*/  ISETP.GT.U32.AND P3, PT, R2.reuse, R41, PT ;  /* 0x000000290200720c */ /* 0x040fe20003f64070 */
[----:B------:R-:W-:Y:S01]  /*2500*/  @!P4 IMAD.IADD R29, R29, 0x1, -R2 ;  /* 0x000000011d1dc824 */ /* 0x000fe200078e0a02 */
[C---:B------:R-:W-:Y:S01]  /*2510*/  ISETP.GT.U32.AND P4, PT, R2.reuse, R43, PT ;  /* 0x0000002b0200720c */ /* 0x040fe20003f84070 */
[----:B------:R-:W-:-:S02]  /*2520*/  IMAD R45, R2, R14, R45 ;  /* 0x0000000e022d7224 */ /* 0x000fc400078e022d */
        /* <DEDUP_REMOVED lines=46> */
[----:B------:R-:W-:Y:S02]  /*2810*/  IMAD.MOV R14, RZ, RZ, -R14 ;  /* 0x000000ffff0e7224 */ /* 0x000fe400078e0a0e */
[----:B------:R-:W-:Y:S01]  /*2820*/  @!P0 IMAD.IADD R49, R49, 0x1, -R2 ;  /* 0x0000000131318824 */ /* 0x000fe200078e0a02 */
[C---:B------:R-:W-:Y:S01]  /*2830*/  ISETP.GT.U32.AND P0, PT, R2.reuse, R61, PT ;  /* 0x0000003d0200720c */ /* 0x040fe20003f04070 */
[----:B------:R-:W-:-:S02]  /*2840*/  IMAD R65, R2, R14, R65 ;  /* 0x0000000e02417224 */ /* 0x000fc400078e0241 */
[----:B------:R-:W-:-:S04]  /*2850*/  IMAD.HI.U32 R14, R4, R75, RZ ;  /* 0x0000004b040e7227 */ /* 0x000fc800078e00ff */
        /* <DEDUP_REMOVED lines=93> */
[----:B------:R-:W-:Y:S01]  /*2e30*/  ISETP.GT.U32.AND P0, PT, R2, R97, PT ;  /* 0x000000610200720c */ /* 0x000fe20003f04070 */
[----:B------:R-:W-:-:S04]  /*2e40*/  IMAD.HI.U32 R14, R4, R115, RZ ;  /* 0x00000073040e7227 */ /* 0x000fc800078e00ff */
[----:B------:R-:W-:Y:S02]  /*2e50*/  IMAD.MOV R10, RZ, RZ, -R10 ;  /* 0x000000ffff0a7224 */ /* 0x000fe400078e0a0a */
[----:B------:R-:W-:Y:S01]  /*2e60*/  @!P5 IMAD.IADD R101, R101, 0x1, -R2 ;  /* 0x000000016565d824 */ /* 0x000fe200078e0a02 */
[C---:B------:R-:W-:Y:S01]  /*2e70*/  ISETP.GT.U32.AND P5, PT, R2.reuse, R93, PT ;  /* 0x0000005d0200720c */ /* 0x040fe20003fa4070 */
[----:B------:R-:W-:Y:S02]  /*2e80*/  IMAD.MOV R14, RZ, RZ, -R14 ;  /* 0x000000ffff0e7224 */ /* 0x000fe400078e0a0e */
[----:B------:R-:W-:Y:S02]  /*2e90*/  IMAD R117, R2, R10, R117 ;  /* 0x0000000a02757224 */ /* 0x000fe400078e0275 */
[----:B------:R-:W-:-:S04]  /*2ea0*/  IMAD.HI.U32 R10, R4, R121, RZ ;  /* 0x00000079040a7227 */ /* 0x000fc800078e00ff */
[--C-:B------:R-:W-:Y:S01]  /*2eb0*/  @!P1 IMAD.IADD R107, R107, 0x1, -R2.reuse ;  /* 0x000000016b6b9824 */ /* 0x100fe200078e0a02 */
[C---:B------:R-:W-:Y:S01]  /*2ec0*/  ISETP.GT.U32.AND P1, PT, R2.reuse, R99, PT ;  /* 0x000000630200720c */ /* 0x040fe20003f24070 */
[--C-:B------:R-:W-:Y:S01]  /*2ed0*/  @!P2 IMAD.IADD R109, R109, 0x1, -R2.reuse ;  /* 0x000000016d6da824 */ /* 0x100fe200078e0a02 */
[C---:B------:R-:W-:Y:S01]  /*2ee0*/  ISETP.GT.U32.AND P2, PT, R2.reuse, R101, PT ;  /* 0x000000650200720c */ /* 0x040fe20003f44070 */
[--C-:B------:R-:W-:Y:S01]  /*2ef0*/  @!P4 IMAD.IADD R91, R91, 0x1, -R2.reuse ;  /* 0x000000015b5bc824 */ /* 0x100fe200078e0a02 */
[C---:B------:R-:W-:Y:S01]  /*2f00*/  ISETP.GT.U32.AND P4, PT, R2.reuse, R105, PT ;  /* 0x000000690200720c */ /* 0x040fe20003f84070 */
[C---:B------:R-:W-:Y:S02]  /*2f10*/  IMAD R115, R2.reuse, R14, R115 ;  /* 0x0000000e02737224 */ /* 0x040fe400078e0273 */
[----:B------:R-:W-:Y:S01]  /*2f20*/  @!P6 IMAD.IADD R103, R103, 0x1, -R2 ;  /* 0x000000016767e824 */ /* 0x000fe200078e0a02 */
[----:B------:R-:W-:Y:S01]  /*2f30*/  ISETP.GT.U32.AND P6, PT, R2, R95, PT ;  /* 0x0000005f0200720c */ /* 0x000fe20003fc4070 */
[----:B------:R-:W-:-:S02]  /*2f40*/  IMAD.MOV R14, RZ, RZ, -R10 ;  /* 0x000000ffff0e7224 */ /* 0x000fc400078e0a0a */
[----:B------:R-:W-:-:S04]  /*2f50*/  IMAD.HI.U32 R10, R4, R125, RZ ;  /* 0x0000007d040a7227 */ /* 0x000fc800078e00ff */
[--C-:B------:R-:W-:Y:S01]  /*2f60*/  @!P0 IMAD.IADD R97, R97, 0x1, -R2.reuse ;  /* 0x0000000161618824 */ /* 0x100fe200078e0a02 */
[C---:B------:R-:W-:Y:S01]  /*2f70*/  ISETP.GT.U32.AND P0, PT, R2.reuse, R109, PT ;  /* 0x0000006d0200720c */ /* 0x040fe20003f04070 */
[----:B------:R-:W-:Y:S01]  /*2f80*/  @!P3 IMAD.IADD R111, R111, 0x1, -R2 ;  /* 0x000000016f6fb824 */ /* 0x000fe200078e0a02 */
[----:B------:R-:W-:Y:S01]  /*2f90*/  ISETP.GT.U32.AND P3, PT, R2, R103, PT ;  /* 0x000000670200720c */ /* 0x000fe20003f64070 */
[----:B------:R-:W-:-:S04]  /*2fa0*/  IMAD.HI.U32 R12, R4, R123, RZ ;  /* 0x0000007b040c7227 */ /* 0x000fc800078e00ff */
[----:B------:R-:W-:Y:S02]  /*2fb0*/  IMAD.MOV R10, RZ, RZ, -R10 ;  /* 0x000000ffff0a7224 */ /* 0x000fe400078e0a0a */
[C---:B------:R-:W-:Y:S02]  /*2fc0*/  IMAD R113, R2.reuse, R18, R113 ;  /* 0x0000001202717224 */ /* 0x040fe400078e0271 */
[----:B------:R-:W-:Y:S02]  /*2fd0*/  IMAD.MOV R12, RZ, RZ, -R12 ;  /* 0x000000ffff0c7224 */ /* 0x000fe400078e0a0c */
[----:B------:R-:W-:Y:S02]  /*2fe0*/  IMAD R125, R2, R10, R125 ;  /* 0x0000000a027d7224 */ /* 0x000fe400078e027d */
[----:B------:R-:W-:Y:S02]  /*2ff0*/  IMAD.SHL.U32 R10, R38, 0x8, RZ ;  /* 0x00000008260a7824 */ /* 0x000fe400078e00ff */
[----:B------:R-:W-:Y:S01]  /*3000*/  @!P5 IMAD.IADD R93, R93, 0x1, -R2 ;  /* 0x000000015d5dd824 */ /* 0x000fe200078e0a02 */
[C---:B------:R-:W-:Y:S01]  /*3010*/  ISETP.GT.U32.AND P5, PT, R2.reuse, R107, PT ;  /* 0x0000006b0200720c */ /* 0x040fe20003fa4070 */
[----:B------:R-:W-:Y:S01]  /*3020*/  IMAD R121, R2, R14, R121 ;  /* 0x0000000e02797224 */ /* 0x000fe200078e0279 */
[----:B------:R-:W-:Y:S01]  /*3030*/  LOP3.LUT R10, R10, 0x30, RZ, 0xc0, !PT ;  /* 0x000000300a0a7812 */ /* 0x000fe200078ec0ff */
[----:B------:R-:W-:-:S02]  /*3040*/  IMAD R123, R2, R12, R123 ;  /* 0x0000000c027b7224 */ /* 0x000fc400078e027b */
[--C-:B------:R-:W-:Y:S01]  /*3050*/  @!P1 IMAD.IADD R99, R99, 0x1, -R2.reuse ;  /* 0x0000000163639824 */ /* 0x100fe200078e0a02 */
[C---:B------:R-:W-:Y:S01]  /*3060*/  ISETP.GT.U32.AND P1, PT, R2.reuse, R113, PT ;  /* 0x000000710200720c */ /* 0x040fe20003f24070 */
[--C-:B------:R-:W-:Y:S01]  /*3070*/  @!P2 IMAD.IADD R101, R101, 0x1, -R2.reuse ;  /* 0x000000016565a824 */ /* 0x100fe200078e0a02 */
[C---:B------:R-:W-:Y:S01]  /*3080*/  ISETP.GT.U32.AND P2, PT, R2.reuse, R115, PT ;  /* 0x000000730200720c */ /* 0x040fe20003f44070 */
[----:B------:R-:W-:Y:S01]  /*3090*/  @!P4 IMAD.IADD R105, R105, 0x1, -R2 ;  /* 0x000000016969c824 */ /* 0x000fe200078e0a02 */
[----:B------:R-:W-:Y:S01]  /*30a0*/  ISETP.GT.U32.AND P4, PT, R2, R119, PT ;  /* 0x000000770200720c */ /* 0x000fe20003f84070 */
[----:B------:R-:W-:-:S04]  /*30b0*/  IMAD.HI.U32 R14, R4, R127, RZ ;  /* 0x0000007f040e7227 */ /* 0x000fc800078e00ff */
[----:B------:R-:W-:-:S04]  /*30c0*/  IMAD.HI.U32 R4, R4, R131, RZ ;  /* 0x0000008304047227 */ /* 0x000fc800078e00ff */
[--C-:B------:R-:W-:Y:S01]  /*30d0*/  @!P0 IMAD.IADD R109, R109, 0x1, -R2.reuse ;  /* 0x000000016d6d8824 */ /* 0x100fe200078e0a02 */
[C---:B------:R-:W-:Y:S01]  /*30e0*/  ISETP.GT.U32.AND P0, PT, R2.reuse, R123, PT ;  /* 0x0000007b0200720c */ /* 0x040fe20003f04070 */
[----:B------:R-:W-:Y:S01]  /*30f0*/  @!P3 IMAD.IADD R103, R103, 0x1, -R2 ;  /* 0x000000016767b824 */ /* 0x000fe200078e0a02 */
[C---:B------:R-:W-:Y:S01]  /*3100*/  ISETP.GT.U32.AND P3, PT, R2.reuse, R117, PT ;  /* 0x000000750200720c */ /* 0x040fe20003f64070 */
[----:B------:R-:W-:Y:S02]  /*3110*/  IMAD.MOV R4, RZ, RZ, -R4 ;  /* 0x000000ffff047224 */ /* 0x000fe400078e0a04 */
[C---:B------:R-:W-:Y:S02]  /*3120*/  IMAD R12, R3.reuse, 0x40, R10 ;  /* 0x00000040030c7824 */ /* 0x040fe400078e020a */
[----:B------:R-:W-:Y:S02]  /*3130*/  IMAD R10, R3, 0x90, RZ ;  /* 0x00000090030a7824 */ /* 0x000fe400078e02ff */
[----:B------:R-:W-:Y:S01]  /*3140*/  IMAD R3, R2, R4, R131 ;  /* 0x0000000402037224 */ /* 0x000fe200078e0283 */
[----:B------:R-:W-:Y:S01]  /*3150*/  LOP3.LUT R131, RZ, c[0x0][0x178], RZ, 0x33, !PT ;  /* 0x00005e00ff837a12 */ /* 0x000fe200078e33ff */
[----:B------:R-:W-:Y:S01]  /*3160*/  IMAD.MOV R14, RZ, RZ, -R14 ;  /* 0x000000ffff0e7224 */ /* 0x000fe200078e0a0e */
[----:B------:R-:W-:Y:S01]  /*3170*/  LOP3.LUT R201, R10, 0x10, R167, 0x78, !PT ;  /* 0x000000100ac97812 */ /* 0x000fe200078e78a7 */
[--C-:B------:R-:W-:Y:S01]  /*3180*/  @!P5 IMAD.IADD R107, R107, 0x1, -R2.reuse ;  /* 0x000000016b6bd824 */ /* 0x100fe200078e0a02 */
[C---:B------:R-:W-:Y:S01]  /*3190*/  ISETP.GT.U32.AND P5, PT, R2.reuse, R121, PT ;  /* 0x000000790200720c */ /* 0x040fe20003fa4070 */
[--C-:B------:R-:W-:Y:S01]  /*31a0*/  @!P1 IMAD.IADD R113, R113, 0x1, -R2.reuse ;  /* 0x0000000171719824 */ /* 0x100fe200078e0a02 */
[C---:B------:R-:W-:Y:S01]  /*31b0*/  ISETP.GT.U32.AND P1, PT, R2.reuse, R125, PT ;  /* 0x0000007d0200720c */ /* 0x040fe20003f24070 */
[----:B------:R-:W-:Y:S01]  /*31c0*/  @!P2 IMAD.IADD R115, R115, 0x1, -R2 ;  /* 0x000000017373a824 */ /* 0x000fe200078e0a02 */
[----:B------:R-:W-:Y:S01]  /*31d0*/  LOP3.LUT R201, R201, 0x400, R228, 0xf8, !PT ;  /* 0x00000400c9c97812 */ /* 0x000fe200078ef8e4 */
[--C-:B------:R-:W-:Y:S01]  /*31e0*/  @!P4 IMAD.IADD R119, R119, 0x1, -R2.reuse ;  /* 0x000000017777c824 */ /* 0x100fe200078e0a02 */
[C---:B------:R-:W-:Y:S01]  /*31f0*/  ISETP.GT.U32.AND P4, PT, R2.reuse, R3, PT ;  /* 0x000000030200720c */ /* 0x040fe20003f84070 */
[C---:B------:R-:W-:Y:S01]  /*3200*/  IMAD R127, R2.reuse, R14, R127 ;  /* 0x0000000e027f7224 */ /* 0x040fe200078e027f */
[C---:B------:R-:W-:Y:S01]  /*3210*/  ISETP.GT.U32.AND P2, PT, R2.reuse, R115, PT ;  /* 0x000000730200720c */ /* 0x040fe20003f44070 */
[--C-:B------:R-:W-:Y:S01]  /*3220*/  @!P0 IMAD.IADD R123, R123, 0x1, -R2.reuse ;  /* 0x000000017b7b8824 */ /* 0x100fe200078e0a02 */
[C---:B------:R-:W-:Y:S01]  /*3230*/  ISETP.GT.U32.AND P0, PT, R2.reuse, R119, PT ;  /* 0x000000770200720c */ /* 0x040fe20003f04070 */
[--C-:B------:R-:W-:Y:S01]  /*3240*/  @!P3 IMAD.IADD R117, R117, 0x1, -R2.reuse ;  /* 0x000000017575b824 */ /* 0x100fe200078e0a02 */
[C---:B------:R-:W-:Y:S01]  /*3250*/  ISETP.GT.U32.AND P3, PT, R2.reuse, R127, PT ;  /* 0x0000007f0200720c */ /* 0x040fe20003f64070 */
[--C-:B------:R-:W-:Y:S01]  /*3260*/  @!P5 IMAD.IADD R121, R121, 0x1, -R2.reuse ;  /* 0x000000017979d824 */ /* 0x100fe200078e0a02 */
[----:B------:R1:W-:Y:S01]  /*3270*/  STL [R1+0x368], R201 ;  /* 0x000368c901007387 */ /* 0x0003e20000100800 */
        /* <DEDUP_REMOVED lines=9> */
[----:B------:R-:W-:Y:S01]  /*3310*/  ISETP.GT.U32.AND P0, PT, R2, R3, PT ;  /* 0x000000030200720c */ /* 0x000fe20003f04070 */
[--C-:B------:R-:W-:Y:S01]  /*3320*/  @!P3 IMAD.IADD R127, R127, 0x1, -R2.reuse ;  /* 0x000000017f7fb824 */ /* 0x100fe200078e0a02 */
[----:B------:R-:W-:Y:S01]  /*3330*/  ISETP.GE.AND P3, PT, R217, RZ, PT ;  /* 0x000000ffd900720c */ /* 0x000fe20003f66270 */
[----:B------:R-:W-:Y:S01]  /*3340*/  IMAD R226, R218, 0xb, RZ ;  /* 0x0000000bdae27824 */ /* 0x000fe200078e02ff */
[----:B------:R-:W-:Y:S01]  /*3350*/  LOP3.LUT R167, R12, 0x30, R167, 0x78, !PT ;  /* 0x000000300ca77812 */ /* 0x000fe200078e78a7 */
[--C-:B------:R-:W-:Y:S01]  /*3360*/  @!P5 IMAD.IADD R117, R117, 0x1, -R2.reuse ;  /* 0x000000017575d824 */ /* 0x100fe200078e0a02 */
[----:B------:R-:W-:Y:S01]  /*3370*/  ISETP.GE.AND P5, PT, R180, RZ, PT ;  /* 0x000000ffb400720c */ /* 0x000fe20003fa6270 */
[--C-:B------:R-:W-:Y:S01]  /*3380*/  @!P1 IMAD.IADD R121, R121, 0x1, -R2.reuse ;  /* 0x0000000179799824 */ /* 0x100fe200078e0a02 */
[----:B------:R-:W-:Y:S01]  /*3390*/  ISETP.GT.U32.AND P4, PT, R2, R127, PT ;  /* 0x0000007f0200720c */ /* 0x000fe20003f84070 */
[--C-:B------:R-:W-:Y:S01]  /*33a0*/  @!P6 IMAD.IADD R111, R111, 0x1, -R2.reuse ;  /* 0x000000016f6fe824 */ /* 0x100fe200078e0a02 */
[----:B------:R-:W-:Y:S01]  /*33b0*/  ISETP.NE.AND P1, PT, RZ, c[0x0][0x178], PT ;  /* 0x00005e00ff007a0c */ /* 0x000fe20003f25270 */
[--C-:B------:R-:W-:Y:S01]  /*33c0*/  @!P2 IMAD.IADD R125, R125, 0x1, -R2.reuse ;  /* 0x000000017d7da824 */ /* 0x100fe200078e0a02 */
[----:B------:R-:W-:Y:S01]  /*33d0*/  ISETP.GE.AND P2, PT, R168, RZ, PT ;  /* 0x000000ffa800720c */ /* 0x000fe20003f46270 */
[----:B------:R-:W-:Y:S01]  /*33e0*/  @!P0 IMAD.IADD R3, R3, 0x1, -R2 ;  /* 0x0000000103038824 */ /* 0x000fe200078e0a02 */
[----:B------:R-:W-:Y:S01]  /*33f0*/  ISETP.GE.AND P0, PT, R166, RZ, PT ;  /* 0x000000ffa600720c */ /* 0x000fe20003f06270 */
[----:B------:R-:W-:Y:S01]  /*3400*/  @!P3 IMAD.MOV R8, RZ, RZ, -R8 ;  /* 0x000000ffff08b224 */ /* 0x000fe200078e0a08 */
[----:B------:R-:W-:Y:S01]  /*3410*/  ISETP.GE.AND P3, PT, R165, RZ, PT ;  /* 0x000000ffa500720c */ /* 0x000fe20003f66270 */
[----:B------:R-:W-:Y:S01]  /*3420*/  IMAD R227, R218, 0xa, RZ ;  /* 0x0000000adae37824 */ /* 0x000fe200078e02ff */
[----:B------:R-:W-:Y:S01]  /*3430*/  ISETP.GT.U32.AND P6, PT, R2, R113, PT ;  /* 0x000000710200720c */ /* 0x000fe20003fc4070 */
[----:B------:R-:W-:Y:S01]  /*3440*/  @!P5 IMAD.MOV R6, RZ, RZ, -R6 ;  /* 0x000000ffff06d224 */ /* 0x000fe200078e0a06 */
[----:B------:R-:W-:Y:S01]  /*3450*/  SEL R178, R131, R8, !P1 ;  /* 0x0000000883b27207 */ /* 0x000fe20004800000 */
[--C-:B------:R-:W-:Y:S01]  /*3460*/  @!P4 IMAD.IADD R127, R127, 0x1, -R2.reuse ;  /* 0x000000017f7fc824 */ /* 0x100fe200078e0a02 */
[----:B------:R-:W-:Y:S01]  /*3470*/  ISETP.GE.AND P4, PT, R163, RZ, PT ;  /* 0x000000ffa300720c */ /* 0x000fe20003f86270 */
[----:B------:R-:W-:Y:S01]  /*3480*/  IMAD R250, R218, 0x9, RZ ;  /* 0x00000009dafa7824 */ /* 0x000fe200078e02ff */
[----:B------:R-:W-:Y:S01]  /*3490*/  SEL R176, R131, R6, !P1 ;  /* 0x0000000683b07207 */ /* 0x000fe20004800000 */
[----:B------:R-:W-:Y:S01]  /*34a0*/  @!P2 IMAD.MOV R7, RZ, RZ, -R7 ;  /* 0x000000ffff07a224 */ /* 0x000fe200078e0a07 */
[----:B------:R-:W-:Y:S01]  /*34b0*/  ISETP.GE.AND P1, PT, R164, RZ, PT ;  /* 0x000000ffa400720c */ /* 0x000fe20003f26270 */
[----:B------:R-:W-:Y:S01]  /*34c0*/  @!P0 IMAD.MOV R9, RZ, RZ, -R9 ;  /* 0x000000ffff098224 */ /* 0x000fe200078e0a09 */
[----:B------:R-:W-:Y:S01]  /*34d0*/  ISETP.GE.AND P5, PT, R162, RZ, PT ;  /* 0x000000ffa200720c */ /* 0x000fe20003fa6270 */
[----:B------:R-:W-:Y:S01]  /*34e0*/  @!P3 IMAD.MOV R11, RZ, RZ, -R11 ;  /* 0x000000ffff0bb224 */ /* 0x000fe200078e0a0b */
[----:B------:R-:W-:Y:S01]  /*34f0*/  ISETP.GE.AND P2, PT, R161, RZ, PT ;  /* 0x000000ffa100720c */ /* 0x000fe20003f46270 */
[--C-:B------:R-:W-:Y:S01]  /*3500*/  @!P6 IMAD.IADD R113, R113, 0x1, -R2.reuse ;  /* 0x000000017171e824 */ /* 0x100fe200078e0a02 */
[----:B------:R-:W-:Y:S01]  /*3510*/  ISETP.GE.AND P0, PT, R160, RZ, PT ;  /* 0x000000ffa000720c */ /* 0x000fe20003f06270 */
[----:B------:R-:W-:Y:S01]  /*3520*/  IMAD R178, R178, c[0x0][0x184], RZ ;  /* 0x00006100b2b27a24 */ /* 0x000fe200078e02ff */
[----:B------:R-:W-:Y:S01]  /*3530*/  ISETP.GE.AND P3, PT, R159, RZ, PT ;  /* 0x000000ff9f00720c */ /* 0x000fe20003f66270 */
[----:B------:R-:W-:Y:S01]  /*3540*/  @!P4 IMAD.MOV R15, RZ, RZ, -R15 ;  /* 0x000000ffff0fc224 */ /* 0x000fe200078e0a0f */
[----:B------:R-:W-:Y:S01]  /*3550*/  ISETP.GE.AND P4, PT, R157, RZ, PT ;  /* 0x000000ff9d00720c */ /* 0x000fe20003f86270 */
[----:B------:R-:W-:Y:S01]  /*3560*/  IMAD R176, R176, c[0x0][0x184], RZ ;  /* 0x00006100b0b07a24 */ /* 0x000fe200078e02ff */
[----:B------:R-:W-:Y:S01]  /*3570*/  ISETP.GT.U32.AND P6, PT, R2, R123, PT ;  /* 0x0000007b0200720c */ /* 0x000fe20003fc4070 */
[----:B------:R-:W-:Y:S01]  /*3580*/  @!P1 IMAD.MOV R13, RZ, RZ, -R13 ;  /* 0x000000ffff0d9224 */ /* 0x000fe200078e0a0d */
[----:B------:R-:W-:Y:S01]  /*3590*/  ISETP.GE.AND P1, PT, R158, RZ, PT ;  /* 0x000000ff9e00720c */ /* 0x000fe20003f26270 */
        /* <DEDUP_REMOVED lines=10> */
[----:B------:R-:W-:Y:S01]  /*3640*/  @!P6 IMAD.IADD R123, R123, 0x1, -R2 ;  /* 0x000000017b7be824 */ /* 0x000fe200078e0a02 */
        /* <DEDUP_REMOVED lines=27> */
[----:B------:R-:W-:Y:S01]  /*3800*/  IMAD.SHL.U32 R2, R36, 0x2, RZ ;  /* 0x0000000224027824 */ /* 0x000fe200078e00ff */
[----:B0-----:R-:W-:Y:S01]  /*3810*/  CS2R R160, SRZ ;  /* 0x0000000000a07805 */ /* 0x001fe2000001ff00 */
        /* <DEDUP_REMOVED lines=13> */
[----:B------:R-:W-:Y:S01]  /*38f0*/  LOP3.LUT R229, R2, 0x20, RZ, 0x3c, !PT ;  /* 0x0000002002e57812 */ /* 0x000fe200078e3cff */
        /* <DEDUP_REMOVED lines=12> */
[----:B------:R-:W-:Y:S01]  /*39c0*/  IMAD R166, R36, c[0x0][0x18c], RZ ;  /* 0x0000630024a67a24 */ /* 0x000fe200078e02ff */
[----:B--2---:R-:W-:Y:S01]  /*39d0*/  LOP3.LUT R228, R2, 0x30, RZ, 0x3c, !PT ;  /* 0x0000003002e47812 */ /* 0x004fe200078e3cff */
        /* <DEDUP_REMOVED lines=13> */
[C---:B------:R-:W-:Y:S01]  /*3ab0*/  LOP3.LUT R229, R201.reuse, 0x20, RZ, 0x3c, !PT ;  /* 0x00000020c9e57812 */ /* 0x040fe200078e3cff */
        /* <DEDUP_REMOVED lines=12> */
[----:B------:R-:W-:Y:S01]  /*3b80*/  STL [R1+0x374], R229 ;  /* 0x000374e501007387 */ /* 0x000fe20000100800 */
        /* <DEDUP_REMOVED lines=14> */
[----:B-1----:R-:W-:Y:S01]  /*3c70*/  LOP3.LUT R201, R201, 0x60, RZ, 0x3c, !PT ;  /* 0x00000060c9c97812 */ /* 0x002fe200078e3cff */
        /* <DEDUP_REMOVED lines=9> */
[----:B------:R-:W-:Y:S01]  /*3d10*/  ISETP.NE.AND P3, PT, RZ, c[0x0][0x17c], PT ;  /* 0x00005f00ff007a0c */ /* 0x000fe20003f65270 */
[----:B------:R-:W-:Y:S01]  /*3d20*/  @!P4 IMAD.MOV R123, RZ, RZ, -R123 ;  /* 0x000000ffff7bc224 */ /* 0x000fe200078e0a7b */
[----:B------:R0:W-:Y:S01]  /*3d30*/  STL [R1+0x36c], R201 ;  /* 0x00036cc901007387 */ /* 0x0001e20000100800 */
[----:B------:R-:W-:Y:S01]  /*3d40*/  IMAD R242, R218, 0x7, RZ ;  /* 0x00000007daf27824 */ /* 0x000fe200078e02ff */
[C---:B------:R-:W-:Y:S01]  /*3d50*/  SEL R200, R30.reuse, R5, !P3 ;  /* 0x000000051ec87207 */ /* 0x040fe20005800000 */
[----:B------:R-:W-:Y:S01]  /*3d60*/  @!P1 IMAD.MOV R121, RZ, RZ, -R121 ;  /* 0x000000ffff799224 */ /* 0x000fe200078e0a79 */
[C---:B------:R-:W-:Y:S01]  /*3d70*/  SEL R199, R30.reuse, R7, !P3 ;  /* 0x000000071ec77207 */ /* 0x040fe20005800000 */
[----:B------:R-:W-:Y:S01]  /*3d80*/  @!P5 IMAD.MOV R125, RZ, RZ, -R125 ;  /* 0x000000ffff7dd224 */ /* 0x000fe200078e0a7d */
[----:B------:R-:W-:Y:S01]  /*3d90*/  SEL R198, R30, R9, !P3 ;  /* 0x000000091ec67207 */ /* 0x000fe20005800000 */
[----:B------:R-:W-:Y:S01]  /*3da0*/  IMAD R200, R200, c[0x0][0x190], RZ ;  /* 0x00006400c8c87a24 */ /* 0x000fe200078e02ff */
[C---:B------:R-:W-:Y:S01]  /*3db0*/  SEL R197, R30.reuse, R11, !P3 ;  /* 0x0000000b1ec57207 */ /* 0x040fe20005800000 */
[----:B------:R-:W-:Y:S01]  /*3dc0*/  @!P2 IMAD.MOV R127, RZ, RZ, -R127 ;  /* 0x000000ffff7fa224 */ /* 0x000fe200078e0a7f */
[----:B------:R-:W-:Y:S01]  /*3dd0*/  SEL R196, R30, R13, !P3 ;  /* 0x0000000d1ec47207 */ /* 0x000fe20005800000 */
[----:B------:R-:W-:Y:S01]  /*3de0*/  @!P0 IMAD.MOV R3, RZ, RZ, -R3 ;  /* 0x000000ffff038224 */ /* 0x000fe200078e0a03 */
[----:B0-----:R-:W-:Y:S01]  /*3df0*/  LEA R201, P6, R200, c[0x0][0x168], 0x1 ;  /* 0x00005a00c8c97a11 */ /* 0x001fe200078c08ff */
[----:B------:R-:W-:Y:S01]  /*3e00*/  IMAD R199, R199, c[0x0][0x190], RZ ;  /* 0x00006400c7c77a24 */ /* 0x000fe200078e02ff */
[----:B------:R-:W-:Y:S01]  /*3e10*/  SEL R195, R30, R15, !P3 ;  /* 0x0000000f1ec37207 */ /* 0x000fe20005800000 */
[----:B------:R-:W-:Y:S01]  /*3e20*/  IMAD R198, R198, c[0x0][0x190], RZ ;  /* 0x00006400c6c67a24 */ /* 0x000fe200078e02ff */
[C---:B------:R-:W-:Y:S01]  /*3e30*/  SEL R194, R30.reuse, R17, !P3 ;  /* 0x000000111ec27207 */ /* 0x040fe20005800000 */
[----:B------:R-:W-:Y:S01]  /*3e40*/  IMAD R197, R197, c[0x0][0x190], RZ ;  /* 0x00006400c5c57a24 */ /* 0x000fe200078e02ff */
[----:B------:R-:W-:Y:S01]  /*3e50*/  SEL R193, R30, R19, !P3 ;  /* 0x000000131ec17207 */ /* 0x000fe20005800000 */
[----:B------:R-:W-:Y:S01]  /*3e60*/  IMAD R196, R196, c[0x0][0x190], RZ ;  /* 0x00006400c4c47a24 */ /* 0x000fe200078e02ff */
[C---:B------:R-:W-:Y:S01]  /*3e70*/  SEL R192, R30.reuse, R21, !P3 ;  /* 0x000000151ec07207 */ /* 0x040fe20005800000 */
[----:B------:R0:W-:Y:S01]  /*3e80*/  STL [R1+0x328], R201 ;  /* 0x000328c901007387 */ /* 0x0001e20000100800 */
[C---:B------:R-:W-:Y:S01]  /*3e90*/  SEL R191, R30.reuse, R23, !P3 ;  /* 0x000000171ebf7207 */ /* 0x040fe20005800000 */
        /* <DEDUP_REMOVED lines=29> */
[C---:B------:R-:W-:Y:S01]  /*4070*/  SEL R173, R30.reuse, R53, !P3 ;  /* 0x000000351ead7207 */ /* 0x040fe20005800000 */
[----:B------:R-:W-:Y:S01]  /*4080*/  IMAD R179, R179, c[0x0][0x190], RZ ;  /* 0x00006400b3b37a24 */ /* 0x000fe200078e02ff */
[C---:B------:R-:W-:Y:S01]  /*4090*/  SEL R172, R30.reuse, R55, !P3 ;  /* 0x000000371eac7207 */ /* 0x040fe20005800000 */
        /* <DEDUP_REMOVED lines=77> */
[----:B------:R-:W-:Y:S01]  /*4570*/  LEA R229, P5, R199, c[0x0][0x168], 0x1 ;  /* 0x00005a00c7e57a11 */ /* 0x000fe200078a08ff */
[----:B------:R-:W-:Y:S01]  /*4580*/  IMAD R24, R24, c[0x0][0x190], RZ ;  /* 0x0000640018187a24 */ /* 0x000fe200078e02ff */
[----:B------:R-:W-:Y:S01]  /*4590*/  LEA R228, P3, R198, c[0x0][0x168], 0x1 ;  /* 0x00005a00c6e47a11 */ /* 0x000fe200078608ff */
[----:B------:R-:W-:Y:S01]  /*45a0*/  IMAD R26, R26, c[0x0][0x190], RZ ;  /* 0x000064001a1a7a24 */ /* 0x000fe200078e02ff */
[C---:B0-----:R-:W-:Y:S01]  /*45b0*/  LEA R201, P2, R197.reuse, c[0x0][0x168], 0x1 ;  /* 0x00005a00c5c97a11 */ /* 0x041fe200078408ff */
[----:B------:R0:W-:Y:S01]  /*45c0*/  STL [R1+0x1d8], R229 ;  /* 0x0001d8e501007387 */ /* 0x0001e20000100800 */
[----:B------:R-:W-:Y:S01]  /*45d0*/  LEA.HI.X.SX32 R200, R200, c[0x0][0x16c], 0x1, P6 ;  /* 0x00005b00c8c87a11 */ /* 0x000fe200030f0eff */
[----:B------:R-:W-:Y:S01]  /*45e0*/  IMAD R28, R28, c[0x0][0x190], RZ ;  /* 0x000064001c1c7a24 */ /* 0x000fe200078e02ff */
[----:B------:R-:W-:Y:S01]  /*45f0*/  LEA.HI.X.SX32 R197, R197, c[0x0][0x16c], 0x1, P2 ;  /* 0x00005b00c5c57a11 */ /* 0x000fe200010f0eff */
[----:B------:R1:W-:Y:S01]  /*4600*/  STL [R1+0x1dc], R228 ;  /* 0x0001dce401007387 */ /* 0x0003e20000100800 */
[----:B------:R-:W-:Y:S01]  /*4610*/  IMAD R30, R30, c[0x0][0x190], RZ ;  /* 0x000064001e1e7a24 */ /* 0x000fe200078e02ff */
[----:B------:R-:W-:Y:S01]  /*4620*/  SHF.R.S32.HI R3, RZ, 0x1f, R166 ;  /* 0x0000001fff037819 */ /* 0x000fe200000114a6 */
[C---:B------:R-:W-:Y:S01]  /*4630*/  IMAD R238, R218.reuse, 0x6, RZ ;  /* 0x00000006daee7824 */ /* 0x040fe200078e02ff */
[----:B------:R2:W-:Y:S01]  /*4640*/  STL [R1+0x32c], R201 ;  /* 0x00032cc901007387 */ /* 0x0005e20000100800 */
[----:B------:R-:W-:Y:S01]  /*4650*/  IMAD R234, R218, 0x5, RZ ;  /* 0x00000005daea7824 */ /* 0x000fe200078e02ff */
[----:B0-----:R-:W-:Y:S01]  /*4660*/  LEA R229, P1, R196, c[0x0][0x168], 0x1 ;  /* 0x00005a00c4e57a11 */ /* 0x001fe200078208ff */
[----:B------:R-:W-:Y:S01]  /*4670*/  IMAD.SHL.U32 R230, R218, 0x4, RZ ;  /* 0x00000004dae67824 */ /* 0x000fe200078e00ff */
[----:B------:R-:W-:Y:S01]  /*4680*/  LOP3.LUT R231, R2, 0x10, RZ, 0x3c, !PT ;  /* 0x0000001002e77812 */ /* 0x000fe200078e3cff */
[----:B------:R-:W-:Y:S01]  /*4690*/  IMAD.MOV.U32 R216, RZ, RZ, c[0x0][0x18c] ;  /* 0x00006300ffd87624 */ /* 0x000fe200078e00ff */
[----:B-1----:R-:W-:Y:S01]  /*46a0*/  LEA R228, P0, R195, c[0x0][0x168], 0x1 ;  /* 0x00005a00c3e47a11 */ /* 0x002fe200078008ff */
[----:B------:R-:W-:Y:S01]  /*46b0*/  STL [R1+0x1e0], R229 ;  /* 0x0001e0e501007387 */ /* 0x000fe20000100800 */
[----:B------:R-:W-:Y:S01]  /*46c0*/  SHF.L.U64.HI R3, R166, 0x1, R3 ;  /* 0x00000001a6037819 */ /* 0x000fe20000010203 */
[----:B------:R-:W-:Y:S01]  /*46d0*/  CS2R R76, SRZ ;  /* 0x00000000004c7805 */ /* 0x000fe2000001ff00 */
[C---:B--2---:R-:W-:Y:S01]  /*46e0*/  LEA R201, P4, R194.reuse, c[0x0][0x168], 0x1 ;  /* 0x00005a00c2c97a11 */ /* 0x044fe200078808ff */
[----:B------:R0:W-:Y:S01]  /*46f0*/  STL [R1+0x1e4], R228 ;  /* 0x0001e4e401007387 */ /* 0x0001e20000100800 */
[----:B------:R-:W-:Y:S01]  /*4700*/  CS2R R78, SRZ ;  /* 0x00000000004e7805 */ /* 0x000fe2000001ff00 */
[----:B------:R-:W-:Y:S01]  /*4710*/  CS2R R72, SRZ ;  /* 0x0000000000487805 */ /* 0x000fe2000001ff00 */
[----:B------:R-:W-:Y:S01]  /*4720*/  LEA.HI.X.SX32 R194, R194, c[0x0][0x16c], 0x1, P4 ;  /* 0x00005b00c2c27a11 */ /* 0x000fe200020f0eff */
[----:B------:R1:W-:Y:S01]  /*4730*/  STL [R1+0x2a0], R201 ;  /* 0x0002a0c901007387 */ /* 0x0003e20000100800 */
[----:B------:R-:W-:Y:S01]  /*4740*/  CS2R R74, SRZ ;  /* 0x00000000004a7805 */ /* 0x000fe2000001ff00 */
[----:B------:R-:W-:Y:S01]  /*4750*/  CS2R R68, SRZ ;  /* 0x0000000000447805 */ /* 0x000fe2000001ff00 */
[----:B------:R-:W-:Y:S01]  /*4760*/  CS2R R70, SRZ ;  /* 0x0000000000467805 */ /* 0x000fe2000001ff00 */
[----:B------:R2:W-:Y:S01]  /*4770*/  STL [R1+0x298], R200 ;  /* 0x000298c801007387 */ /* 0x0005e20000100800 */
[----:B------:R-:W-:Y:S01]  /*4780*/  CS2R R64, SRZ ;  /* 0x0000000000407805 */ /* 0x000fe2000001ff00 */
[----:B0-----:R-:W-:Y:S01]  /*4790*/  LEA R228, P6, R193, c[0x0][0x168], 0x1 ;  /* 0x00005a00c1e47a11 */ /* 0x001fe200078c08ff */
[----:B------:R-:W-:Y:S01]  /*47a0*/  CS2R R66, SRZ ;  /* 0x0000000000427805 */ /* 0x000fe2000001ff00 */
[----:B------:R-:W-:Y:S01]  /*47b0*/  CS2R R60, SRZ ;  /* 0x00000000003c7805 */ /* 0x000fe2000001ff00 */
[----:B------:R-:W-:Y:S01]  /*47c0*/  CS2R R62, SRZ ;  /* 0x00000000003e7805 */ /* 0x000fe2000001ff00 */
[----:B-1----:R-:W-:Y:S01]  /*47d0*/  LEA.HI.X.SX32 R201, R199, c[0x0][0x16c], 0x1, P5 ;  /* 0x00005b00c7c97a11 */ /* 0x002fe200028f0eff */
[----:B------:R-:W-:Y:S01]  /*47e0*/  STL [R1+0x1ec], R228 ;  /* 0x0001ece401007387 */ /* 0x000fe20000100800 */
[----:B------:R-:W-:Y:S01]  /*47f0*/  LEA.HI.X.SX32 R199, R198, c[0x0][0x16c], 0x1, P3 ;  /* 0x00005b00c6c77a11 */ /* 0x000fe200018f0eff */
[----:B------:R-:W-:Y:S01]  /*4800*/  CS2R R56, SRZ ;  /* 0x0000000000387805 */ /* 0x000fe2000001ff00 */
[----:B--2---:R-:W-:Y:S01]  /*4810*/  LEA R200, P5, R192, c[0x0][0x168], 0x1 ;  /* 0x00005a00c0c87a11 */ /* 0x004fe200078a08ff */
[----:B------:R0:W-:Y:S01]  /*4820*/  STL [R1+0x168], R201 ;  /* 0x000168c901007387 */ /* 0x0001e20000100800 */
[C---:B------:R-:W-:Y:S01]  /*4830*/  LEA R198, P3, R191.reuse, c[0x0][0x168], 0x1 ;  /* 0x00005a00bfc67a11 */ /* 0x040fe200078608ff */
[----:B------:R-:W-:Y:S01]  /*4840*/  CS2R R58, SRZ ;  /* 0x00000000003a7805 */ /* 0x000fe2000001ff00 */
[----:B------:R-:W-:Y:S01]  /*4850*/  CS2R R52, SRZ ;  /* 0x0000000000347805 */ /* 0x000fe2000001ff00 */
[----:B------:R1:W-:Y:S01]  /*4860*/  STL [R1+0x2a4], R200 ;  /* 0x0002a4c801007387 */ /* 0x0003e20000100800 */
[----:B------:R-:W-:Y:S01]  /*4870*/  LEA.HI.X.SX32 R191, R191, c[0x0][0x16c], 0x1, P3 ;  /* 0x00005b00bfbf7a11 */ /* 0x000fe200018f0eff */
[----:B------:R-:W-:Y:S01]  /*4880*/  CS2R R54, SRZ ;  /* 0x0000000000367805 */ /* 0x000fe2000001ff00 */
[----:B------:R-:W-:Y:S01]  /*4890*/  CS2R R48, SRZ ;  /* 0x0000000000307805 */ /* 0x000fe2000001ff00 */
[----:B------:R2:W-:Y:S01]  /*48a0*/  STL [R1+0x16c], R199 ;  /* 0x00016cc701007387 */ /* 0x0005e20000100800 */
[----:B------:R-:W-:Y:S01]  /*48b0*/  CS2R R50, SRZ ;  /* 0x0000000000327805 */ /* 0x000fe2000001ff00 */
[C---:B0-----:R-:W-:Y:S01]  /*48c0*/  IMAD.SHL.U32 R201, R218.reuse, 0x2, RZ ;  /* 0x00000002dac97824 */ /* 0x041fe200078e00ff */
[----:B------:R-:W-:Y:S01]  /*48d0*/  CS2R R44, SRZ ;  /* 0x00000000002c7805 */ /* 0x000fe2000001ff00 */
[----:B------:R0:W-:Y:S01]  /*48e0*/  STL [R1+0x330], R198 ;  /* 0x000330c601007387 */ /* 0x0001e20000100800 */
[----:B------:R-:W-:Y:S01]  /*48f0*/  CS2R R46, SRZ ;  /* 0x00000000002e7805 */ /* 0x000fe2000001ff00 */
[----:B-1----:R-:W-:Y:S01]  /*4900*/  IMAD R200, R218, 0x3, RZ ;  /* 0x00000003dac87824 */ /* 0x002fe200078e02ff */
[----:B------:R-:W-:Y:S01]  /*4910*/  CS2R R40, SRZ ;  /* 0x0000000000287805 */ /* 0x000fe2000001ff00 */
[----:B------:R1:W-:Y:S01]  /*4920*/  STL [R1+0x29c], R197 ;  /* 0x00029cc501007387 */ /* 0x0003e20000100800 */
[----:B------:R-:W-:Y:S01]  /*4930*/  CS2R R42, SRZ ;  /* 0x00000000002a7805 */ /* 0x000fe2000001ff00 */
[----:B--2---:R-:W-:Y:S01]  /*4940*/  LEA R199, P2, R190, c[0x0][0x168], 0x1 ;  /* 0x00005a00bec77a11 */ /* 0x004fe200078408ff */
[----:B------:R-:W-:Y:S01]  /*4950*/  CS2R R36, SRZ ;  /* 0x0000000000247805 */ /* 0x000fe2000001ff00 */
[----:B------:R-:W-:Y:S01]  /*4960*/  CS2R R38, SRZ ;  /* 0x0000000000267805 */ /* 0x000fe2000001ff00 */
[----:B------:R-:W-:Y:S01]  /*4970*/  CS2R R162, SRZ ;  /* 0x0000000000a27805 */ /* 0x000fe2000001ff00 */
[----:B0-----:R-:W-:Y:S01]  /*4980*/  LEA.HI.X.SX32 R198, R196, c[0x0][0x16c], 0x1, P1 ;  /* 0x00005b00c4c67a11 */ /* 0x001fe200008f0eff */
[----:B------:R-:W-:Y:S01]  /*4990*/  STL [R1+0x1f4], R199 ;  /* 0x0001f4c701007387 */ /* 0x000fe20000100800 */
[----:B------:R-:W-:Y:S01]  /*49a0*/  LEA.HI.X.SX32 R196, R195, c[0x0][0x16c], 0x1, P0 ;  /* 0x00005b00c3c47a11 */ /* 0x000fe200000f0eff */
[----:B------:R-:W-:Y:S01]  /*49b0*/  CS2R R156, SRZ ;  /* 0x00000000009c7805 */ /* 0x000fe2000001ff00 */
[----:B-1----:R-:W-:Y:S01]  /*49c0*/  LEA R197, P1, R189, c[0x0][0x168], 0x1 ;  /* 0x00005a00bdc57a11 */ /* 0x002fe200078208ff */
[----:B------:R-:W-:Y:S01]  /*49d0*/  STL [R1+0x170], R198 ;  /* 0x000170c601007387 */ /* 0x000fe20000100800 */
[C---:B------:R-:W-:Y:S01]  /*49e0*/  LEA R195, P0, R188.reuse, c[0x0][0x168], 0x1 ;  /* 0x00005a00bcc37a11 */ /* 0x040fe200078008ff */
[----:B------:R-:W-:Y:S01]  /*49f0*/  CS2R R158, SRZ ;  /* 0x00000000009e7805 */ /* 0x000fe2000001ff00 */
[----:B------:R-:W-:Y:S01]  /*4a00*/  CS2R R148, SRZ ;  /* 0x0000000000947805 */ /* 0x000fe2000001ff00 */
[----:B------:R-:W-:Y:S01]  /*4a10*/  STL [R1+0x2ac], R197 ;  /* 0x0002acc501007387 */ /* 0x000fe20000100800 */
[----:B------:R-:W-:Y:S01]  /*4a20*/  LEA.HI.X.SX32 R188, R188, c[0x0][0x16c], 0x1, P0 ;  /* 0x00005b00bcbc7a11 */ /* 0x000fe200000f0eff */
[----:B------:R-:W-:Y:S01]  /*4a30*/  CS2R R150, SRZ ;  /* 0x0000000000967805 */ /* 0x000fe2000001ff00 */
[----:B------:R-:W-:Y:S01]  /*4a40*/  CS2R R144, SRZ ;  /* 0x0000000000907805 */ /* 0x000fe2000001ff00 */
[----:B------:R0:W-:Y:S01]  /*4a50*/  STL [R1+0x174], R196 ;  /* 0x000174c401007387 */ /* 0x0001e20000100800 */
[----:B------:R-:W-:Y:S01]  /*4a60*/  CS2R R146, SRZ ;  /* 0x0000000000927805 */ /* 0x000fe2000001ff00 */
        /* <DEDUP_REMOVED lines=54> */
[----:B------:R-:W-:-:S02]  /*4dd0*/  IMAD.SHL.U32 R166, R166, 0x2, RZ ;  /* 0x00000002a6a67824 */ /* 0x000fc400078e00ff */
[----:B------:R1:W-:Y:S01]  /*4de0*/  STL [R1+0x338], R189 ;  /* 0x000338bd01007387 */ /* 0x0003e20000100800 */
[----:B------:R-:W-:-:S03]  /*4df0*/  IMAD.SHL.U32 R216, R216, 0x20, RZ ;  /* 0x00000020d8d87824 */ /* 0x000fc600078e00ff */
[----:B------:R2:W-:Y:S01]  /*4e00*/  STL [R1+0x1fc], R188 ;  /* 0x0001fcbc01007387 */ /* 0x0005e20000100800 */
[----:B0-----:R-:W-:Y:S02]  /*4e10*/  LEA R190, P0, R181, c[0x0][0x168], 0x1 ;  /* 0x00005a00b5be7a11 */ /* 0x001fe400078008ff */
[----:B-1----:R-:W-:-:S03]  /*4e20*/  LEA.HI.X.SX32 R189, R187, c[0x0][0x16c], 0x1, P4 ;  /* 0x00005b00bbbd7a11 */ /* 0x002fc600020f0eff */
[----:B------:R-:W-:Y:S01]  /*4e30*/  STL [R1+0x210], R190 ;  /* 0x000210be01007387 */ /* 0x000fe20000100800 */
[----:B------:R-:W-:Y:S02]  /*4e40*/  LEA.HI.X.SX32 R187, R186, c[0x0][0x16c], 0x1, P6 ;  /* 0x00005b00babb7a11 */ /* 0x000fe400030f0eff */
[----:B--2---:R-:W-:Y:S01]  /*4e50*/  LEA R188, P4, R179, c[0x0][0x168], 0x1 ;  /* 0x00005a00b3bc7a11 */ /* 0x004fe200078808ff */
[----:B------:R-:W-:Y:S01]  /*4e60*/  STL [R1+0x180], R189 ;  /* 0x000180bd01007387 */ /* 0x000fe20000100800 */
[----:B------:R-:W-:-:S03]  /*4e70*/  LEA R186, P6, R177, c[0x0][0x168], 0x1 ;  /* 0x00005a00b1ba7a11 */ /* 0x000fc600078c08ff */
[----:B------:R-:W-:Y:S01]  /*4e80*/  STL [R1+0x214], R188 ;  /* 0x000214bc01007387 */ /* 0x000fe20000100800 */
[----:B------:R-:W-:-:S03]  /*4e90*/  LEA.HI.X.SX32 R177, R177, c[0x0][0x16c], 0x1, P6 ;  /* 0x00005b00b1b17a11 */ /* 0x000fc600030f0eff */
[----:B------:R0:W-:Y:S04]  /*4ea0*/  STL [R1+0x204], R187 ;  /* 0x000204bb01007387 */ /* 0x0001e80000100800 */
[----:B------:R1:W-:Y:S04]  /*4eb0*/  STL [R1+0x2c0], R186 ;  /* 0x0002c0ba01007387 */ /* 0x0003e80000100800 */
        /* <DEDUP_REMOVED lines=30> */
[----:B------:R0:W-:Y:S01]  /*50a0*/  STL [R1+0x194], R179 ;  /* 0x000194b301007387 */ /* 0x0001e20000100800 */
[----:B------:R-:W-:-:S03]  /*50b0*/  LEA R174, P3, R165, c[0x0][0x168], 0x1 ;  /* 0x00005a00a5ae7a11 */ /* 0x000fc600078608ff */
[----:B------:R1:W-:Y:S01]  /*50c0*/  STL [R1+0x2d4], R177 ;  /* 0x0002d4b101007387 */ /* 0x0003e20000100800 */
[----:B------:R-:W-:-:S03]  /*50d0*/  LEA.HI.X.SX32 R165, R165, c[0x0][0x16c], 0x1, P3 ;  /* 0x00005b00a5a57a11 */ /* 0x000fc600018f0eff */
[----:B------:R2:W-:Y:S01]  /*50e0*/  STL [R1+0x220], R175 ;  /* 0x000220af01007387 */ /* 0x0005e20000100800 */
[----:B0-----:R-:W-:-:S03]  /*50f0*/  IMAD.WIDE R178, R178, 0x2, RZ ;  /* 0x00000002b2b27825 */ /* 0x001fc600078e02ff */
[----:B------:R0:W-:Y:S01]  /*5100*/  STL [R1+0x340], R174 ;  /* 0x000340ae01007387 */ /* 0x0001e20000100800 */
[----:B-1----:R-:W-:-:S03]  /*5110*/  IMAD.WIDE R176, R176, 0x2, RZ ;  /* 0x00000002b0b07825 */ /* 0x002fc600078e02ff */
[----:B------:R1:W-:Y:S01]  /*5120*/  STL [R1+0x2c8], R173 ;  /* 0x0002c8ad01007387 */ /* 0x0003e20000100800 */
[----:B--2---:R-:W-:Y:S01]  /*5130*/  LEA R175, P2, R164, c[0x0][0x168], 0x1 ;  /* 0x00005a00a4af7a11 */ /* 0x004fe200078408ff */
[----:B------:R-:W-:Y:S01]  /*5140*/  IMAD.WIDE R248, R246, 0x2, R178 ;  /* 0x00000002f6f87825 */ /* 0x000fe200078e02b2 */
[----:B0-----:R-:W-:-:S03]  /*5150*/  LEA.HI.X.SX32 R174, R172, c[0x0][0x16c], 0x1, P1 ;  /* 0x00005b00acae7a11 */ /* 0x001fc600008f0eff */
[----:B------:R-:W-:Y:S01]  /*5160*/  STL [R1+0x238], R175 ;  /* 0x000238af01007387 */ /* 0x000fe20000100800 */
[----:B------:R-:W-:Y:S01]  /*5170*/  LEA.HI.X.SX32 R172, R171, c[0x0][0x16c], 0x1, P0 ;  /* 0x00005b00abac7a11 */ /* 0x000fe200000f0eff */
[--C-:B------:R-:W-:Y:S01]  /*5180*/  IMAD.WIDE R244, R242, 0x2, R178.reuse ;  /* 0x00000002f2f47825 */ /* 0x100fe200078e02b2 */
[----:B-1----:R-:W-:Y:S01]  /*5190*/  LEA R173, P1, R35, c[0x0][0x168], 0x1 ;  /* 0x00005a0023ad7a11 */ /* 0x002fe200078208ff */
[----:B------:R-:W-:Y:S01]  /*51a0*/  STL [R1+0x198], R174 ;  /* 0x000198ae01007387 */ /* 0x000fe20000100800 */
[----:B------:R-:W-:Y:S01]  /*51b0*/  LEA R171, P0, R34, c[0x0][0x168], 0x1 ;  /* 0x00005a0022ab7a11 */ /* 0x000fe200078008ff */
[--C-:B------:R-:W-:Y:S02]  /*51c0*/  IMAD.WIDE R240, R238, 0x2, R178.reuse ;  /* 0x00000002eef07825 */ /* 0x100fe400078e02b2 */
[----:B------:R-:W-:Y:S01]  /*51d0*/  STL [R1+0x23c], R173 ;  /* 0x00023cad01007387 */ /* 0x000fe20000100800 */
[----:B------:R-:W-:Y:S01]  /*51e0*/  LEA.HI.X.SX32 R34, R34, c[0x0][0x16c], 0x1, P0 ;  /* 0x00005b0022227a11 */ /* 0x000fe200000f0eff */
[----:B------:R-:W-:-:S02]  /*51f0*/  IMAD.WIDE R236, R234, 0x2, R178 ;  /* 0x00000002eaec7825 */ /* 0x000fc400078e02b2 */
[----:B------:R0:W-:Y:S02]  /*5200*/  STL [R1+0x228], R172 ;  /* 0x000228ac01007387 */ /* 0x0001e40000100800 */
[----:B------:R-:W-:Y:S02]  /*5210*/  IMAD.WIDE R232, R230, 0x2, R178 ;  /* 0x00000002e6e87825 */ /* 0x000fe400078e02b2 */
[----:B------:R1:W-:Y:S02]  /*5220*/  STL [R1+0x344], R171 ;  /* 0x000344ab01007387 */ /* 0x0003e40000100800 */
[--C-:B------:R-:W-:Y:S02]  /*5230*/  IMAD.WIDE R246, R246, 0x2, R176.reuse ;  /* 0x00000002f6f67825 */ /* 0x100fe400078e02b0 */
[----:B------:R2:W-:Y:S01]  /*5240*/  STL [R1+0x22c], R170 ;  /* 0x00022caa01007387 */ /* 0x0005e20000100800 */
[----:B0-----:R-:W-:Y:S01]  /*5250*/  LEA R172, P4, R33, c[0x0][0x168], 0x1 ;  /* 0x00005a0021ac7a11 */ /* 0x001fe200078808ff */
[----:B------:R-:W-:Y:S01]  /*5260*/  IMAD.WIDE R242, R242, 0x2, R176 ;  /* 0x00000002f2f27825 */ /* 0x000fe200078e02b0 */
[----:B-1----:R-:W-:-:S03]  /*5270*/  LEA.HI.X.SX32 R171, R169, c[0x0][0x16c], 0x1, P6 ;  /* 0x00005b00a9ab7a11 */ /* 0x002fc600030f0eff */
[----:B------:R-:W-:Y:S01]  /*5280*/  STL [R1+0x240], R172 ;  /* 0x000240ac01007387 */ /* 0x000fe20000100800 */
[----:B------:R-:W-:Y:S01]  /*5290*/  LEA.HI.X.SX32 R169, R168, c[0x0][0x16c], 0x1, P5 ;  /* 0x00005b00a8a97a11 */ /* 0x000fe200028f0eff */
[--C-:B------:R-:W-:Y:S01]  /*52a0*/  IMAD.WIDE R238, R238, 0x2, R176.reuse ;  /* 0x00000002eeee7825 */ /* 0x100fe200078e02b0 */
[----:B--2---:R-:W-:Y:S01]  /*52b0*/  LEA R170, P6, R32, c[0x0][0x168], 0x1 ;  /* 0x00005a0020aa7a11 */ /* 0x004fe200078c08ff */
[----:B------:R-:W-:Y:S01]  /*52c0*/  STL [R1+0x19c], R171 ;  /* 0x00019cab01007387 */ /* 0x000fe20000100800 */
[C---:B------:R-:W-:Y:S01]  /*52d0*/  LEA R168, P5, R31.reuse, c[0x0][0x168], 0x1 ;  /* 0x00005a001fa87a11 */ /* 0x040fe200078a08ff */
[--C-:B------:R-:W-:Y:S02]  /*52e0*/  IMAD.WIDE R234, R234, 0x2, R176.reuse ;  /* 0x00000002eaea7825 */ /* 0x100fe400078e02b0 */
[----:B------:R-:W-:Y:S01]  /*52f0*/  STL [R1+0x244], R170 ;  /* 0x000244aa01007387 */ /* 0x000fe20000100800 */
[----:B------:R-:W-:Y:S01]  /*5300*/  LEA.HI.X.SX32 R31, R31, c[0x0][0x16c], 0x1, P5 ;  /* 0x00005b001f1f7a11 */ /* 0x000fe200028f0eff */
[----:B------:R-:W-:-:S02]  /*5310*/  IMAD.WIDE R230, R230, 0x2, R176 ;  /* 0x00000002e6e67825 */ /* 0x000fc400078e02b0 */
[----:B------:R0:W-:Y:S02]  /*5320*/  STL [R1+0x234], R169 ;  /* 0x000234a901007387 */ /* 0x0001e40000100800 */
[----:B------:R-:W-:Y:S02]  /*5330*/  IMAD.WIDE R228, R200, 0x2, R178 ;  /* 0x00000002c8e47825 */ /* 0x000fe400078e02b2 */
        /* <DEDUP_REMOVED lines=9> */
[----:B------:R0:W-:Y:S01]  /*53d0*/  STL [R1+0x2e4], R165 ;  /* 0x0002e4a501007387 */ /* 0x0001e20000100800 */
[----:B------:R-:W-:-:S03]  /*53e0*/  LEA.HI.X.SX32 R25, R25, c[0x0][0x16c], 0x1, P1 ;  /* 0x00005b0019197a11 */ /* 0x000fc600008f0eff */
[----:B------:R1:W-:Y:S04]  /*53f0*/  STL [R1+0x1a4], R164 ;  /* 0x0001a4a401007387 */ /* 0x0003e80000100800 */
[----:B------:R2:W-:Y:S01]  /*5400*/  STL [R1+0x348], R35 ;  /* 0x0003482301007387 */ /* 0x0005e20000100800 */
[----:B0-----:R-:W-:-:S03]  /*5410*/  IMAD.MOV.U32 R165, RZ, RZ, c[0x0][0x164] ;  /* 0x00005900ffa57624 */ /* 0x001fc600078e00ff */
[----:B------:R0:W-:Y:S01]  /*5420*/  STL [R1+0x2dc], R34 ;  /* 0x0002dc2201007387 */ /* 0x0001e20000100800 */
[----:B-1----:R-:W-:Y:S02]  /*5430*/  LEA R164, P0, R23, c[0x0][0x168], 0x1 ;  /* 0x00005a0017a47a11 */ /* 0x002fe400078008ff */
[----:B--2---:R-:W-:-:S03]  /*5440*/  LEA.HI.X.SX32 R35, R33, c[0x0][0x16c], 0x1, P4 ;  /* 0x00005b0021237a11 */ /* 0x004fc600020f0eff */
[----:B------:R1:W-:Y:S01]  /*5450*/  STL [R1+0x254], R164 ;  /* 0x000254a401007387 */ /* 0x0003e20000100800 */
[----:B------:R-:W-:Y:S02]  /*5460*/  LEA.HI.X.SX32 R33, R32, c[0x0][0x16c], 0x1, P6 ;  /* 0x00005b0020217a11 */ /* 0x000fe400030f0eff */
[----:B0-----:R-:W-:Y:S01]  /*5470*/  LEA R34, P4, R21, c[0x0][0x168], 0x1 ;  /* 0x00005a0015227a11 */ /* 0x001fe200078808ff */
[----:B------:R-:W-:Y:S01]  /*5480*/  STL [R1+0x1a8], R35 ;  /* 0x0001a82301007387 */ /* 0x000fe20000100800 */
[----:B------:R-:W-:-:S03]  /*5490*/  LEA R32, P6, R19, c[0x0][0x168], 0x1 ;  /* 0x00005a0013207a11 */ /* 0x000fc600078c08ff */
[----:B------:R-:W-:Y:S01]  /*54a0*/  STL [R1+0x2ec], R34 ;  /* 0x0002ec2201007387 */ /* 0x000fe20000100800 */
[----:B------:R-:W-:Y:S01]  /*54b0*/  LEA.HI.X.SX32 R19, R19, c[0x0][0x16c], 0x1, P6 ;  /* 0x00005b0013137a11 */ /* 0x000fe200030f0eff */
[----:B-1----:R-:W-:Y:S02]  /*54c0*/  IMAD.MOV.U32 R164, RZ, RZ, c[0x0][0x160] ;  /* 0x00005800ffa47624 */ /* 0x002fe400078e00ff */
[----:B------:R0:W-:Y:S04]  /*54d0*/  STL [R1+0x1ac], R33 ;  /* 0x0001ac2101007387 */ /* 0x0001e80000100800 */
[----:B------:R1:W-:Y:S04]  /*54e0*/  STL [R1+0x34c], R32 ;  /* 0x00034c2001007387 */ /* 0x0003e80000100800 */
[----:B------:R2:W-:Y:S01]  /*54f0*/  STL [R1+0x248], R31 ;  /* 0x0002481f01007387 */ /* 0x0005e20000100800 */
[----:B0-----:R-:W-:-:S02]  /*5500*/  LEA R33, P5, R17, c[0x0][0x168], 0x1 ;  /* 0x00005a0011217a11 */ /* 0x001fc400078a08ff */
        /* <DEDUP_REMOVED lines=42> */
[----:B------:R-:W-:Y:S04]  /*57b0*/  STL [R1+0x30c], R13 ;  /* 0x00030c0d01007387 */ /* 0x000fe80000100800 */
        /* <DEDUP_REMOVED lines=16> */
[----:B------:R0:W-:Y:S01]  /*58c0*/  STL [R1+0x284], R5 ;  /* 0x0002840501007387 */ /* 0x0001e20000100800 */
[----:B------:R-:W-:Y:S01]  /*58d0*/  IMAD.WIDE R8, R202, 0x2, R178 ;  /* 0x00000002ca087825 */ /* 0x000fe200078e02b2 */
[----:B--2---:R-:W-:Y:S02]  /*58e0*/  LEA R6, P2, R22, c[0x0][0x168], 0x1 ;  /* 0x00005a0016067a11 */ /* 0x004fe400078408ff */
[----:B------:R1:W-:Y:S04]  /*58f0*/  STL [R1+0x1c4], R4 ;  /* 0x0001c40401007387 */ /* 0x0003e80000100800 */
[----:B------:R2:W-:Y:S01]  /*5900*/  STL [R1+0x31c], R6 ;  /* 0x00031c0601007387 */ /* 0x0005e20000100800 */
[----:B0-----:R-:W-:Y:S02]  /*5910*/  LEA.HI.X.SX32 R5, R10, c[0x0][0x16c], 0x1, P1 ;  /* 0x00005b000a057a11 */ /* 0x001fe400008f0eff */
[----:B-1----:R-:W-:-:S03]  /*5920*/  LEA R4, P1, R24, c[0x0][0x168], 0x1 ;  /* 0x00005a0018047a11 */ /* 0x002fc600078208ff */
[----:B------:R0:W-:Y:S01]  /*5930*/  STL [R1+0x278], R5 ;  /* 0x0002780501007387 */ /* 0x0001e20000100800 */
[----:B--2---:R-:W-:-:S03]  /*5940*/  LEA.HI.X.SX32 R6, R12, c[0x0][0x16c], 0x1, P0 ;  /* 0x00005b000c067a11 */ /* 0x004fc600000f0eff */
[----:B------:R1:W-:Y:S04]  /*5950*/  STL [R1+0x364], R4 ;  /* 0x0003640401007387 */ /* 0x0003e80000100800 */
[----:B------:R2:W-:Y:S01]  /*5960*/  STL [R1+0x310], R6 ;  /* 0x0003100601007387 */ /* 0x0005e20000100800 */
[----:B0-----:R-:W-:Y:S02]  /*5970*/  LEA R5, P0, R26, c[0x0][0x168], 0x1 ;  /* 0x00005a001a057a11 */ /* 0x001fe400078008ff */
[----:B-1----:R-:W-:-:S03]  /*5980*/  LEA.HI.X.SX32 R4, R14, c[0x0][0x16c], 0x1, P4 ;  /* 0x00005b000e047a11 */ /* 0x002fc600020f0eff */
[----:B------:R0:W-:Y:S01]  /*5990*/  STL [R1+0x28c], R5 ;  /* 0x00028c0501007387 */ /* 0x0001e20000100800 */
[----:B--2---:R-:W-:-:S03]  /*59a0*/  LEA R6, P4, R28, c[0x0][0x168], 0x1 ;  /* 0x00005a001c067a11 */ /* 0x004fc600078808ff */
[----:B------:R1:W-:Y:S04]  /*59b0*/  STL [R1+0x1c8], R4 ;  /* 0x0001c80401007387 */ /* 0x0003e80000100800 */
[----:B------:R2:W-:Y:S01]  /*59c0*/  STL [R1+0x290], R6 ;  /* 0x0002900601007387 */ /* 0x0005e20000100800 */
[----:B0-----:R-:W-:Y:S02]  /*59d0*/  LEA.HI.X.SX32 R5, R16, c[0x0][0x16c], 0x1, P6 ;  /* 0x00005b0010057a11 */ /* 0x001fe400030f0eff */
[----:B-1----:R-:W-:-:S03]  /*59e0*/  LEA R4, P6, R30, c[0x0][0x168], 0x1 ;  /* 0x00005a001e047a11 */ /* 0x002fc600078c08ff */
[----:B------:R0:W-:Y:S01]  /*59f0*/  STL [R1+0x280], R5 ;  /* 0x0002800501007387 */ /* 0x0001e20000100800 */
[----:B--2---:R-:W-:-:S03]  /*5a00*/  LEA.HI.X.SX32 R6, R20, c[0x0][0x16c], 0x1, P3 ;  /* 0x00005b0014067a11 */ /* 0x004fc600018f0eff */
[----:B------:R1:W-:Y:S01]  /*5a10*/  STL [R1+0x324], R4 ;  /* 0x0003240401007387 */ /* 0x0003e20000100800 */
[----:B0-----:R-:W-:Y:S02]  /*5a20*/  LEA.HI.X.SX32 R5, R22, c[0x0][0x16c], 0x1, P2 ;  /* 0x00005b0016057a11 */ /* 0x001fe400010f0eff */
[----:B-1----:R-:W-:-:S05]  /*5a30*/  LEA.HI.X.SX32 R4, R18, c[0x0][0x16c], 0x1, P5 ;  /* 0x00005b0012047a11 */ /* 0x002fca00028f0eff */
[----:B------:R0:W-:Y:S04]  /*5a40*/  STL [R1+0x318], R4 ;  /* 0x0003180401007387 */ /* 0x0001e80000100800 */
[----:B------:R1:W-:Y:S04]  /*5a50*/  STL [R1+0x1cc], R6 ;  /* 0x0001cc0601007387 */ /* 0x0003e80000100800 */
[----:B------:R2:W-:Y:S01]  /*5a60*/  STL [R1+0x288], R5 ;  /* 0x0002880501007387 */ /* 0x0005e20000100800 */
[----:B0-----:R-:W-:Y:S02]  /*5a70*/  LEA.HI.X.SX32 R4, R24, c[0x0][0x16c], 0x1, P1 ;  /* 0x00005b0018047a11 */ /* 0x001fe400008f0eff */
[----:B-1----:R-:W-:-:S03]  /*5a80*/  LEA.HI.X.SX32 R6, R26, c[0x0][0x16c], 0x1, P0 ;  /* 0x00005b001a067a11 */ /* 0x002fc600000f0eff */
[----:B------:R0:W-:Y:S01]  /*5a90*/  STL [R1+0x320], R4 ;  /* 0x0003200401007387 */ /* 0x0001e20000100800 */
[----:B--2---:R-:W-:-:S03]  /*5aa0*/  LEA.HI.X.SX32 R5, R28, c[0x0][0x16c], 0x1, P4 ;  /* 0x00005b001c057a11 */ /* 0x004fc600020f0eff */
[----:B------:R1:W-:Y:S04]  /*5ab0*/  STL [R1+0x1d0], R6 ;  /* 0x0001d00601007387 */ /* 0x0003e80000100800 */
[----:B------:R-:W-:Y:S01]  /*5ac0*/  STL [R1+0x1d4], R5 ;  /* 0x0001d40501007387 */ /* 0x000fe20000100800 */
[----:B0-----:R-:W-:Y:S01]  /*5ad0*/  LEA.HI.X.SX32 R4, R30, c[0x0][0x16c], 0x1, P6 ;  /* 0x00005b001e047a11 */ /* 0x001fe200030f0eff */
[----:B-1----:R-:W-:-:S04]  /*5ae0*/  IMAD.WIDE R6, R202, 0x2, R176 ;  /* 0x00000002ca067825 */ /* 0x002fc800078e02b0 */
[----:B------:R0:W-:Y:S04]  /*5af0*/  STL [R1+0x294], R4 ;  /* 0x0002940401007387 */ /* 0x0001e80000100800 */
[----:B------:R1:W-:Y:S04]  /*5b00*/  STL.64 [R1+0x160], R8 ;  /* 0x0001600801007387 */ /* 0x0003e80000100a00 */
[----:B------:R2:W-:Y:S01]  /*5b10*/  STL.64 [R1+0x158], R6 ;  /* 0x0001580601007387 */ /* 0x0005e20000100a00 */
[----:B0-----:R-:W-:-:S05]  /*5b20*/  IMAD.WIDE R4, R203, 0x2, R178 ;  /* 0x00000002cb047825 */ /* 0x001fca00078e02b2 */
[----:B------:R0:W-:Y:S01]  /*5b30*/  STL.64 [R1+0x150], R4 ;  /* 0x0001500401007387 */ /* 0x0001e20000100a00 */
[----:B-1----:R-:W-:-:S04]  /*5b40*/  IMAD.WIDE R8, R203, 0x2, R176 ;  /* 0x00000002cb087825 */ /* 0x002fc800078e02b0 */
[C---:B--2---:R-:W-:Y:S01]  /*5b50*/  IMAD.WIDE R6, R204.reuse, 0x2, R178 ;  /* 0x00000002cc067825 */ /* 0x044fe200078e02b2 */
[----:B------:R1:W-:Y:S04]  /*5b60*/  STL.64 [R1+0x148], R8 ;  /* 0x0001480801007387 */ /* 0x0003e80000100a00 */
[----:B------:R2:W-:Y:S01]  /*5b70*/  STL.64 [R1+0x140], R6 ;  /* 0x0001400601007387 */ /* 0x0005e20000100a00 */
[----:B0-----:R-:W-:-:S05]  /*5b80*/  IMAD.WIDE R4, R204, 0x2, R176 ;  /* 0x00000002cc047825 */ /* 0x001fca00078e02b0 */
[----:B------:R0:W-:Y:S01]  /*5b90*/  STL.64 [R1+0x138], R4 ;  /* 0x0001380401007387 */ /* 0x0001e20000100a00 */
[----:B-1----:R-:W-:-:S04]  /*5ba0*/  IMAD.WIDE R8, R205, 0x2, R178 ;  /* 0x00000002cd087825 */ /* 0x002fc800078e02b2 */
[----:B--2---:R-:W-:Y:S01]  /*5bb0*/  IMAD.WIDE R6, R205, 0x2, R176 ;  /* 0x00000002cd067825 */ /* 0x004fe200078e02b0 */
        /* <DEDUP_REMOVED lines=48> */
[----:B------:R1:W-:Y:S03]  /*5ec0*/  STL.64 [R1+0x70], R8 ;  /* 0x0000700801007387 */ /* 0x0003e60000100a00 */
[--C-:B------:R-:W-:Y:S01]  /*5ed0*/  IMAD.WIDE R220, R218, 0x2, R178.reuse ;  /* 0x00000002dadc7825 */ /* 0x100fe200078e02b2 */
[----:B------:R2:W-:Y:S03]  /*5ee0*/  STL.64 [R1+0x68], R6 ;  /* 0x0000680601007387 */ /* 0x0005e60000100a00 */
[----:B0-----:R-:W-:-:S04]  /*5ef0*/  IMAD.WIDE R4, R222, 0x2, R178 ;  /* 0x00000002de047825 */ /* 0x001fc800078e02b2 */
[--C-:B------:R-:W-:Y:S01]  /*5f00*/  IMAD.WIDE R218, R218, 0x2, R176.reuse ;  /* 0x00000002dada7825 */ /* 0x100fe200078e02b0 */
[----:B------:R0:W-:Y:S03]  /*5f10*/  STL.64 [R1+0x60], R4 ;  /* 0x0000600401007387 */ /* 0x0001e60000100a00 */
[----:B-1----:R-:W-:-:S04]  /*5f20*/  IMAD.WIDE R8, R222, 0x2, R176 ;  /* 0x00000002de087825 */ /* 0x002fc800078e02b0 */
[C---:B--2---:R-:W-:Y:S01]  /*5f30*/  IMAD.WIDE R6, R223.reuse, 0x2, R178 ;  /* 0x00000002df067825 */ /* 0x044fe200078e02b2 */
[----:B------:R1:W-:Y:S03]  /*5f40*/  STL.64 [R1+0x58], R8 ;  /* 0x0000580801007387 */ /* 0x0003e60000100a00 */
[--C-:B0-----:R-:W-:Y:S01]  /*5f50*/  IMAD.WIDE R4, R223, 0x2, R176.reuse ;  /* 0x00000002df047825 */ /* 0x101fe200078e02b0 */
[----:B------:R0:W-:Y:S03]  /*5f60*/  STL.64 [R1+0x50], R6 ;  /* 0x0000500601007387 */ /* 0x0001e60000100a00 */
[----:B------:R-:W-:Y:S01]  /*5f70*/  IMAD.WIDE R222, R201, 0x2, R176 ;  /* 0x00000002c9de7825 */ /* 0x000fe200078e02b0 */
[----:B------:R2:W-:Y:S03]  /*5f80*/  STL.64 [R1+0x48], R4 ;  /* 0x0000480401007387 */ /* 0x0005e60000100a00 */
[----:B-1----:R-:W-:-:S04]  /*5f90*/  IMAD.WIDE R8, R224, 0x2, R178 ;  /* 0x00000002e0087825 */ /* 0x002fc800078e02b2 */
[----:B0-----:R-:W-:Y:S01]  /*5fa0*/  IMAD.WIDE R6, R224, 0x2, R176 ;  /* 0x00000002e0067825 */ /* 0x001fe200078e02b0 */
[----:B------:R0:W-:Y:S03]  /*5fb0*/  STL.64 [R1+0x40], R8 ;  /* 0x0000400801007387 */ /* 0x0001e60000100a00 */
[C---:B--2---:R-:W-:Y:S01]  /*5fc0*/  IMAD.WIDE R4, R225.reuse, 0x2, R178 ;  /* 0x00000002e1047825 */ /* 0x044fe200078e02b2 */
[----:B------:R1:W-:Y:S04]  /*5fd0*/  STL.64 [R1+0x38], R6 ;  /* 0x0000380601007387 */ /* 0x0003e80000100a00 */
[----:B------:R2:W-:Y:S01]  /*5fe0*/  STL.64 [R1+0x30], R4 ;  /* 0x0000300401007387 */ /* 0x0005e20000100a00 */
[----:B0-----:R-:W-:-:S04]  /*5ff0*/  IMAD.WIDE R8, R225, 0x2, R176 ;  /* 0x00000002e1087825 */ /* 0x001fc800078e02b0 */
[C---:B-1----:R-:W-:Y:S01]  /*6000*/  IMAD.WIDE R6, R226.reuse, 0x2, R178 ;  /* 0x00000002e2067825 */ /* 0x042fe200078e02b2 */
[----:B------:R0:W-:Y:S03]  /*6010*/  STL.64 [R1+0x28], R8 ;  /* 0x0000280801007387 */ /* 0x0001e60000100a00 */
[----:B--2---:R-:W-:Y:S01]  /*6020*/  IMAD.WIDE R4, R226, 0x2, R176 ;  /* 0x00000002e2047825 */ /* 0x004fe200078e02b0 */
[----:B------:R1:W-:Y:S03]  /*6030*/  STL.64 [R1+0x20], R6 ;  /* 0x0000200601007387 */ /* 0x0003e60000100a00 */
[--C-:B------:R-:W-:Y:S01]  /*6040*/  IMAD.WIDE R224, R201, 0x2, R178.reuse ;  /* 0x00000002c9e07825 */ /* 0x100fe200078e02b2 */
[----:B------:R2:W-:Y:S03]  /*6050*/  STL.64 [R1+0x18], R4 ;  /* 0x0000180401007387 */ /* 0x0005e60000100a00 */
[----:B0-----:R-:W-:-:S04]  /*6060*/  IMAD.WIDE R8, R227, 0x2, R178 ;  /* 0x00000002e3087825 */ /* 0x001fc800078e02b2 */
[----:B-1----:R-:W-:Y:S01]  /*6070*/  IMAD.WIDE R6, R227, 0x2, R176 ;  /* 0x00000002e3067825 */ /* 0x002fe200078e02b0 */
[----:B------:R0:W-:Y:S03]  /*6080*/  STL.64 [R1+0x10], R8 ;  /* 0x0000100801007387 */ /* 0x0001e60000100a00 */
[C---:B--2---:R-:W-:Y:S01]  /*6090*/  IMAD.WIDE R4, R250.reuse, 0x2, R178 ;  /* 0x00000002fa047825 */ /* 0x044fe200078e02b2 */
[----:B------:R0:W-:Y:S03]  /*60a0*/  STL.64 [R1+0x8], R6 ;  /* 0x0000080601007387 */ /* 0x0001e60000100a00 */
[--C-:B------:R-:W-:Y:S01]  /*60b0*/  IMAD.WIDE R250, R250, 0x2, R176.reuse ;  /* 0x00000002fafa7825 */ /* 0x100fe200078e02b0 */
[----:B------:R0:W-:Y:S03]  /*60c0*/  STL.64 [R1], R4 ;  /* 0x0000000401007387 */ /* 0x0001e60000100a00 */
[----:B------:R-:W-:-:S04]  /*60d0*/  IMAD.WIDE R226, R200, 0x2, R176 ;  /* 0x00000002c8e27825 */ /* 0x000fc800078e02b0 */
.L_x_3:
[----:B------:R-:W2:Y:S04]  /*60e0*/  LDL.64 R26, [R1] ;  /* 0x00000000011a7983 */ /* 0x000ea80000100a00 */
[----:B------:R-:W3:Y:S04]  /*60f0*/  LDL.64 R20, [R1+0x8] ;  /* 0x0000080001147983 */ /* 0x000ee80000100a00 */
[----:B------:R-:W4:Y:S04]  /*6100*/  LDL.64 R12, [R1+0x10] ;  /* 0x00001000010c7983 */ /* 0x000f280000100a00 */
[----:B------:R-:W2:Y:S04]  /*6110*/  LDL.64 R24, [R1+0x18] ;  /* 0x0000180001187983 */ /* 0x000ea80000100a00 */
[----:B------:R-:W2:Y:S04]  /*6120*/  LDL.64 R30, [R1+0x20] ;  /* 0x00002000011e7983 */ /* 0x000ea80000100a00 */
[----:B------:R-:W2:Y:S04]  /*6130*/  LDL.64 R22, [R1+0x28] ;  /* 0x0000280001167983 */ /* 0x000ea80000100a00 */
[----:B------:R-:W2:Y:S01]  /*6140*/  LDL.64 R28, [R1+0x30] ;  /* 0x00003000011c7983 */ /* 0x000ea20000100a00 */
[----:B------:R-:W-:-:S02]  /*6150*/  ISETP.GT.AND P2, PT, R0, RZ, PT ;  /* 0x000000ff0000720c */ /* 0x000fc40003f44270 */
[-C--:B0----5:R-:W-:Y:S01]  /*6160*/  IADD3 R6, P1, R176, R164.reuse, RZ ;  /* 0x000000a4b0067210 */ /* 0x0a1fe20007f3e0ff */
[----:B------:R-:W-:Y:S01]  /*6170*/  STL [R1+0x64c], R96 ;  /* 0x00064c6001007387 */ /* 0x000fe20000100800 */
[----:B------:R-:W-:Y:S02]  /*6180*/  PRMT R181, RZ, 0x7610, R181 ;  /* 0x00007610ffb57816 */ /* 0x000fe400000000b5 */
[----:B------:R-:W-:Y:S01]  /*6190*/  IADD3 R4, P0, R178, R164, RZ ;  /* 0x000000a4b2047210 */ /* 0x000fe20007f1e0ff */
[----:B------:R-:W-:Y:S01]  /*61a0*/  STL [R1+0x648], R97 ;  /* 0x0006486101007387 */ /* 0x000fe20000100800 */
[--C-:B------:R-:W-:Y:S01]  /*61b0*/  IMAD.X R7, R177, 0x1, R165.reuse, P1 ;  /* 0x00000001b1077824 */ /* 0x100fe200008e06a5 */
[----:B------:R-:W-:Y:S02]  /*61c0*/  ISETP.GT.AND P3, PT, R0, 0x1, PT ;  /* 0x000000010000780c */ /* 0x000fe40003f64270 */
[----:B------:R-:W-:Y:S01]  /*61d0*/  STL [R1+0x644], R98 ;  /* 0x0006446201007387 */ /* 0x000fe20000100800 */
[----:B------:R-:W-:Y:S01]  /*61e0*/  PRMT R184, RZ, 0x7610, R184 ;  /* 0x00007610ffb87816 */ /* 0x000fe200000000b8 */
[----:B------:R-:W-:-:S02]  /*61f0*/  IMAD.X R5, R179, 0x1, R165, P0 ;  /* 0x00000001b3057824 */ /* 0x000fc400000e06a5 */
[----:B------:R-:W-:Y:S04]  /*6200*/  STL [R1+0x640], R99 ;  /* 0x0006406301007387 */ /* 0x000fe80000100800 */
        /* <DEDUP_REMOVED lines=15> */
[----:B------:R0:W-:Y:S04]  /*6300*/  STL [R1+0x600], R83 ;  /* 0x0006005301007387 */ /* 0x0001e80000100800 */
[----:B------:R-:W-:Y:S04]  /*6310*/  STL [R1+0x494], R252 ;  /* 0x000494fc01007387 */ /* 0x000fe80000100800 */
[----:B------:R-:W-:Y:S04]  /*6320*/  STL [R1+0x48c], R217 ;  /* 0x00048cd901007387 */ /* 0x000fe80000100800 */
[----:B------:R1:W-:Y:S04]  /*6330*/  STL [R1+0x488], R215 ;  /* 0x000488d701007387 */ /* 0x0003e80000100800 */
[----:B------:R0:W-:Y:S04]  /*6340*/  STL [R1+0x484], R180 ;  /* 0x000484b401007387 */ /* 0x0001e80000100800 */
[----:B------:R-:W-:Y:S04]  /*6350*/  STL [R1+0x498], R176 ;  /* 0x000498b001007387 */ /* 0x000fe80000100800 */
[----:B------:R0:W-:Y:S04]  /*6360*/  STL [R1+0x490], R177 ;  /* 0x000490b101007387 */ /* 0x0001e80000100800 */
        /* <DEDUP_REMOVED lines=36> */
[----:B------:R-:W4:Y:S04]  /*65b0*/  LDL.64 R32, [R1+0x38] ;  /* 0x0000380001207983 */ /* 0x000f280000100a00 */
[----:B------:R1:W4:Y:S01]  /*65c0*/  @P2 LDG.E.U16 R181, [R6.64] ;  /* 0x0000000406b52981 */ /* 0x000322000c1e1500 */
[----:B------:R-:W-:-:S03]  /*65d0*/  PRMT R211, RZ, 0x7610, R211 ;  /* 0x00007610ffd37816 */ /* 0x000fc600000000d3 */
[----:B------:R1:W4:Y:S01]  /*65e0*/  @P2 LDG.E.U16 R184, [R4.64] ;  /* 0x0000000404b82981 */ /* 0x000322000c1e1500 */
[----:B------:R-:W-:Y:S02]  /*65f0*/  PRMT R212, RZ, 0x7610, R212 ;  /* 0x00007610ffd47816 */ /* 0x000fe400000000d4 */
[----:B------:R-:W-:Y:S01]  /*6600*/  PRMT R19, RZ, 0x7610, R19 ;  /* 0x00007610ff137816 */ /* 0x000fe20000000013 */
[----:B0-----:R-:W4:Y:S01]  /*6610*/  LDL.64 R82, [R1+0x70] ;  /* 0x0000700001527983 */ /* 0x001f220000100a00 */
[-C--:B-1----:R-:W-:Y:S02]  /*6620*/  IADD3 R6, P1, R218, R164.reuse, RZ ;  /* 0x000000a4da067210 */ /* 0x082fe40007f3e0ff */
[----:B------:R-:W-:Y:S01]  /*6630*/  ISETP.GT.AND P2, PT, R0, 0x2, PT ;  /* 0x000000020000780c */ /* 0x000fe20003f44270 */
[----:B------:R-:W4:Y:S02]  /*6640*/  LDL.64 R34, [R1+0x78] ;  /* 0x0000780001227983 */ /* 0x000f240000100a00 */
[--C-:B------:R-:W-:Y:S01]  /*6650*/  IMAD.X R7, R219, 0x1, R165.reuse, P1 ;  /* 0x00000001db077824 */ /* 0x100fe200008e06a5 */
[----:B------:R-:W-:Y:S01]  /*6660*/  IADD3 R4, P0, R220, R164, RZ ;  /* 0x000000a4dc047210 */ /* 0x000fe20007f1e0ff */
[----:B------:R-:W4:Y:S04]  /*6670*/  LDL.64 R80, [R1+0x88] ;  /* 0x0000880001507983 */ /* 0x000f280000100a00 */
[----:B------:R0:W4:Y:S01]  /*6680*/  @P3 LDG.E.U16 R211, [R6.64] ;  /* 0x0000000406d33981 */ /* 0x000122000c1e1500 */
[----:B------:R-:W-:Y:S01]  /*6690*/  IMAD.X R5, R221, 0x1, R165, P0 ;  /* 0x00000001dd057824 */ /* 0x000fe200000e06a5 */
[----:B------:R-:W-:-:S02]  /*66a0*/  PRMT R18, RZ, 0x7610, R18 ;  /* 0x00007610ff127816 */ /* 0x000fc40000000012 */
[----:B------:R-:W-:Y:S01]  /*66b0*/  PRMT R11, RZ, 0x7610, R11 ;  /* 0x00007610ff0b7816 */ /* 0x000fe2000000000b */
[----:B------:R-:W4:Y:S04]  /*66c0*/  LDL.64 R84, [R1+0xe8] ;  /* 0x0000e80001547983 */ /* 0x000f280000100a00 */
[----:B------:R1:W4:Y:S01]  /*66d0*/  @P3 LDG.E.U16 R212, [R4.64] ;  /* 0x0000000404d43981 */ /* 0x000322000c1e1500 */
[-C--:B0-----:R-:W-:Y:S02]  /*66e0*/  IADD3 R6, P1, R222, R164.reuse, RZ ;  /* 0x000000a4de067210 */ /* 0x081fe40007f3e0ff */
[----:B------:R-:W-:Y:S01]  /*66f0*/  ISETP.GT.AND P3, PT, R0, 0x3, PT ;  /* 0x000000030000780c */ /* 0x000fe20003f64270 */
[----:B------:R-:W4:Y:S02]  /*6700*/  LDL.64 R90, [R1+0x128] ;  /* 0x00012800015a7983 */ /* 0x000f240000100a00 */
[----:B------:R-:W-:Y:S01]  /*6710*/  IMAD.X R7, R223, 0x1, R165, P1 ;  /* 0x00000001df077824 */ /* 0x000fe200008e06a5 */
[----:B------:R-:W-:Y:S01]  /*6720*/  PRMT R10, RZ, 0x7610, R10 ;  /* 0x00007610ff0a7816 */ /* 0x000fe2000000000a */
[----:B------:R-:W4:Y:S01]  /*6730*/  LDL.64 R88, [R1+0x140] ;  /* 0x0001400001587983 */ /* 0x000f220000100a00 */
[----:B-1----:R-:W-:-:S03]  /*6740*/  IADD3 R4, P0, R224, R164, RZ ;  /* 0x000000a4e0047210 */ /* 0x002fc60007f1e0ff */
[----:B------:R0:W4:Y:S02]  /*6750*/  @P2 LDG.E.U16 R19, [R6.64] ;  /* 0x0000000406132981 */ /* 0x000124000c1e1500 */
[----:B------:R-:W-:Y:S01]  /*6760*/  IMAD.X R5, R225, 0x1, R165, P0 ;  /* 0x00000001e1057824 */ /* 0x000fe200000e06a5 */
[----:B------:R-:W-:Y:S01]  /*6770*/  PRMT R193, RZ, 0x7610, R193 ;  /* 0x00007610ffc17816 */ /* 0x000fe200000000c1 */
[----:B------:R-:W4:Y:S04]  /*6780*/  LDL.64 R86, [R1+0x148] ;  /* 0x0001480001567983 */ /* 0x000f280000100a00 */
[----:B------:R1:W4:Y:S01]  /*6790*/  @P2 LDG.E.U16 R18, [R4.64] ;  /* 0x0000000404122981 */ /* 0x000322000c1e1500 */
[----:B0-----:R-:W-:Y:S02]  /*67a0*/  IADD3 R6, P1, R226, R164, RZ ;  /* 0x000000a4e2067210 */ /* 0x001fe40007f3e0ff */
[----:B------:R-:W-:-:S03]  /*67b0*/  ISETP.GT.AND P2, PT, R0, 0x4, PT ;  /* 0x000000040000780c */ /* 0x000fc60003f44270 */
[----:B------:R-:W-:Y:S01]  /*67c0*/  IMAD.X R7, R227, 0x1, R165, P1 ;  /* 0x00000001e3077824 */ /* 0x000fe200008e06a5 */
[----:B-1----:R-:W-:-:S04]  /*67d0*/  IADD3 R4, P0, R228, R164, RZ ;  /* 0x000000a4e4047210 */ /* 0x002fc80007f1e0ff */
[----:B------:R0:W4:Y:S01]  /*67e0*/  @P3 LDG.E.U16 R11, [R6.64] ;  /* 0x00000004060b3981 */ /* 0x000122000c1e1500 */
[----:B------:R-:W-:-:S05]  /*67f0*/  IMAD.X R5, R229, 0x1, R165, P0 ;  /* 0x00000001e5057824 */ /* 0x000fca00000e06a5 */
[----:B------:R1:W4:Y:S01]  /*6800*/  @P3 LDG.E.U16 R10, [R4.64] ;  /* 0x00000004040a3981 */ /* 0x000322000c1e1500 */
[----:B0-----:R-:W-:Y:S02]  /*6810*/  IADD3 R6, P1, R230, R164, RZ ;  /* 0x000000a4e6067210 */ /* 0x001fe40007f3e0ff */
[----:B------:R-:W-:-:S03]  /*6820*/  ISETP.GT.AND P3, PT, R0, 0x5, PT ;  /* 0x000000050000780c */ /* 0x000fc60003f64270 */
[----:B------:R-:W-:Y:S01]  /*6830*/  IMAD.X R7, R231, 0x1, R165, P1 ;  /* 0x00000001e7077824 */ /* 0x000fe200008e06a5 */
[----:B-1----:R-:W-:-:S04]  /*6840*/  IADD3 R4, P0, R232, R164, RZ ;  /* 0x000000a4e8047210 */ /* 0x002fc80007f1e0ff */
[----:B------:R0:W4:Y:S01]  /*6850*/  @P2 LDG.E.U16 R193, [R6.64] ;  /* 0x0000000406c12981 */ /* 0x000122000c1e1500 */
[----:B------:R-:W-:Y:S01]  /*6860*/  PRMT R192, RZ, 0x7610, R192 ;  /* 0x00007610ffc07816 */ /* 0x000fe200000000c0 */
[----:B------:R-:W-:Y:S01]  /*6870*/  IMAD.X R5, R233, 0x1, R165, P0 ;  /* 0x00000001e9057824 */ /* 0x000fe200000e06a5 */
[----:B------:R-:W-:-:S04]  /*6880*/  PRMT R213, RZ, 0x7610, R213 ;  /* 0x00007610ffd57816 */ /* 0x000fc800000000d5 */
        /* <DEDUP_REMOVED lines=33> */
[----:B------:R-:W-:Y:S02]  /*6aa0*/  PRMT R187, RZ, 0x7610, R187 ;  /* 0x00007610ffbb7816 */ /* 0x000fe400000000bb */
[----:B------:R-:W-:Y:S01]  /*6ab0*/  PRMT R209, RZ, 0x7610, R209 ;  /* 0x00007610ffd17816 */ /* 0x000fe200000000d1 */
[----:B------:R-:W-:-:S05]  /*6ac0*/  IMAD.X R5, R249, 0x1, R165, P0 ;  /* 0x00000001f9057824 */ /* 0x000fca00000e06a5 */
[----:B------:R2:W4:Y:S01]  /*6ad0*/  @P2 LDG.E.U16 R187, [R4.64] ;  /* 0x0000000404bb2981 */ /* 0x000522000c1e1500 */
[----:B0-----:R-:W-:-:S05]  /*6ae0*/  IADD3 R6, P1, R250, R164, RZ ;  /* 0x000000a4fa067210 */ /* 0x001fca0007f3e0ff */
[----:B------:R-:W-:Y:S01]  /*6af0*/  IMAD.X R7, R251, 0x1, R165, P1 ;  /* 0x00000001fb077824 */ /* 0x000fe200008e06a5 */
[----:B--2---:R-:W-:-:S04]  /*6b00*/  IADD3 R4, P0, R26, R164, RZ ;  /* 0x000000a41a047210 */ /* 0x004fc80007f1e0ff */
[----:B------:R3:W2:Y:S01]  /*6b10*/  @P3 LDG.E.U16 R209, [R6.64] ;  /* 0x0000000406d13981 */ /* 0x0006a2000c1e1500 */
[----:B------:R-:W-:Y:S01]  /*6b20*/  PRMT R206, RZ, 0x7610, R206 ;  /* 0x00007610ffce7816 */ /* 0x000fe200000000ce */
[----:B------:R-:W-:Y:S01]  /*6b30*/  IMAD.X R5, R27, 0x1, R165, P0 ;  /* 0x000000011b057824 */ /* 0x000fe200000e06a5 */
[----:B------:R-:W-:Y:S01]  /*6b40*/  ISETP.GT.AND P2, PT, R0, 0xa, PT ;  /* 0x0000000a0000780c */ /* 0x000fe20003f44270 */
[----:B------:R-:W2:Y:S01]  /*6b50*/  LDL.64 R26, [R1+0x48] ;  /* 0x00004800011a7983 */ /* 0x000ea20000100a00 */
[----:B---3--:R-:W-:-:S03]  /*6b60*/  IADD3 R6, P1, R20, R164, RZ ;  /* 0x000000a414067210 */ /* 0x008fc60007f3e0ff */
[----:B------:R4:W3:Y:S02]  /*6b70*/  @P3 LDG.E.U16 R206, [R4.64] ;  /* 0x0000000404ce3981 */ /* 0x0008e4000c1e1500 */
[----:B------:R-:W-:Y:S02]  /*6b80*/  IMAD.X R7, R21, 0x1, R165, P1 ;  /* 0x0000000115077824 */ /* 0x000fe400008e06a5 */
[----:B------:R-:W2:Y:S01]  /*6b90*/  LDL.64 R20, [R1+0x40] ;  /* 0x0000400001147983 */ /* 0x000ea20000100a00 */
[----:B------:R-:W-:Y:S02]  /*6ba0*/  PRMT R15, RZ, 0x7610, R15 ;  /* 0x00007610ff0f7816 */ /* 0x000fe4000000000f */
[-C--:B----4-:R-:W-:Y:S02]  /*6bb0*/  IADD3 R4, P0, R12, R164.reuse, RZ ;  /* 0x000000a40c047210 */ /* 0x090fe40007f1e0ff */
[----:B------:R-:W-:Y:S02]  /*6bc0*/  IADD3 R12, P1, R24, R164, RZ ;  /* 0x000000a4180c7210 */ /* 0x000fe40007f3e0ff */
[----:B------:R0:W4:Y:S01]  /*6bd0*/  @P2 LDG.E.U16 R15, [R6.64] ;  /* 0x00000004060f2981 */ /* 0x000122000c1e1500 */
[----:B------:R-:W-:Y:S01]  /*6be0*/  ISETP.GT.AND P3, PT, R0, 0xb, PT ;  /* 0x0000000b0000780c */ /* 0x000fe20003f64270 */
[--C-:B------:R-:W-:Y:S01]  /*6bf0*/  IMAD.X R5, R13, 0x1, R165.reuse, P0 ;  /* 0x000000010d057824 */ /* 0x100fe200000e06a5 */
[----:B------:R-:W-:Y:S01]  /*6c00*/  PRMT R14, RZ, 0x7610, R14 ;  /* 0x00007610ff0e7816 */ /* 0x000fe2000000000e */
[----:B------:R-:W-:-:S02]  /*6c10*/  IMAD.X R13, R25, 0x1, R165, P1 ;  /* 0x00000001190d7824 */ /* 0x000fc400008e06a5 */
[----:B------:R-:W3:Y:S01]  /*6c20*/  LDL.64 R24, [R1+0x50] ;  /* 0x0000500001187983 */ /* 0x000ee20000100a00 */
[----:B0-----:R-:W-:-:S03]  /*6c30*/  PRMT R7, RZ, 0x7610, R7 ;  /* 0x00007610ff077816 */ /* 0x001fc60000000007 */
[----:B------:R0:W3:Y:S01]  /*6c40*/  @P2 LDG.E.U16 R14, [R4.64] ;  /* 0x00000004040e2981 */ /* 0x0000e2000c1e1500 */
[----:B------:R-:W-:-:S03]  /*6c50*/  PRMT R6, RZ, 0x7610, R6 ;  /* 0x00007610ff067816 */ /* 0x000fc60000000006 */
[----:B------:R1:W3:Y:S01]  /*6c60*/  @P3 LDG.E.U16 R7, [R12.64] ;  /* 0x000000040c073981 */ /* 0x0002e2000c1e1500 */
[----:B0-----:R-:W-:-:S05]  /*6c70*/  IADD3 R4, P0, R30, R164, RZ ;  /* 0x000000a41e047210 */ /* 0x001fca0007f1e0ff */
[--C-:B------:R-:W-:Y:S01]  /*6c80*/  IMAD.X R5, R31, 0x1, R165.reuse, P0 ;  /* 0x000000011f057824 */ /* 0x100fe200000e06a5 */
[----:B-1----:R-:W-:Y:S01]  /*6c90*/  IADD3 R12, P1, R22, R164, RZ ;  /* 0x000000a4160c7210 */ /* 0x002fe20007f3e0ff */
[----:B------:R-:W4:Y:S04]  /*6ca0*/  LDL.64 R30, [R1+0x60] ;  /* 0x00006000011e7983 */ /* 0x000f280000100a00 */
[----:B------:R0:W4:Y:S01]  /*6cb0*/  @P3 LDG.E.U16 R6, [R4.64] ;  /* 0x0000000404063981 */ /* 0x000122000c1e1500 */
[----:B------:R-:W-:-:S03]  /*6cc0*/  IMAD.X R13, R23, 0x1, R165, P1 ;  /* 0x00000001170d7824 */ /* 0x000fc600008e06a5 */
[----:B------:R-:W4:Y:S01]  /*6cd0*/  LDL.64 R22, [R1+0x58] ;  /* 0x0000580001167983 */ /* 0x000f220000100a00 */
[----:B0-----:R-:W-:-:S05]  /*6ce0*/  IADD3 R4, P0, R28, R164, RZ ;  /* 0x000000a41c047210 */ /* 0x001fca0007f1e0ff */
[----:B------:R-:W-:Y:S02]  /*6cf0*/  IMAD.X R5, R29, 0x1, R165, P0 ;  /* 0x000000011d057824 */ /* 0x000fe400000e06a5 */
[----:B------:R-:W4:Y:S01]  /*6d00*/  LDL.64 R28, [R1+0x68] ;  /* 0x00006800011c7983 */ /* 0x000f220000100a00 */
[----:B------:R-:W-:Y:S02]  /*6d10*/  ISETP.GT.AND P2, PT, R0, 0xc, PT ;  /* 0x0000000c0000780c */ /* 0x000fe40003f44270 */
[----:B------:R-:W-:-:S11]  /*6d20*/  PRMT R189, RZ, 0x7610, R189 ;  /* 0x00007610ffbd7816 */ /* 0x000fd600000000bd */
[----:B------:R0:W4:Y:S02]  /*6d30*/  @P2 LDG.E.U16 R189, [R12.64] ;  /* 0x000000040cbd2981 */ /* 0x000124000c1e1500 */
[----:B0-----:R-:W-:-:S05]  /*6d40*/  IADD3 R12, P1, R32, R164, RZ ;  /* 0x000000a4200c7210 */ /* 0x001fca0007f3e0ff */
[----:B------:R-:W-:Y:S02]  /*6d50*/  IMAD.X R13, R33, 0x1, R165, P1 ;  /* 0x00000001210d7824 */ /* 0x000fe400008e06a5 */
[----:B------:R-:W4:Y:S01]  /*6d60*/  LDL.64 R32, [R1+0x80] ;  /* 0x0000800001207983 */ /* 0x000f220000100a00 */
[----:B------:R-:W-:Y:S02]  /*6d70*/  PRMT R191, RZ, 0x7610, R191 ;  /* 0x00007610ffbf7816 */ /* 0x000fe400000000bf */
[----:B------:R-:W-:-:S04]  /*6d80*/  ISETP.GT.AND P3, PT, R0, 0xd, PT ;  /* 0x0000000d0000780c */ /* 0x000fc80003f64270 */
[----:B------:R2:W4:Y:S01]  /*6d90*/  @P2 LDG.E.U16 R191, [R4.64] ;  /* 0x0000000404bf2981 */ /* 0x000522000c1e1500 */
[----:B------:R-:W-:Y:S02]  /*6da0*/  PRMT R202, RZ, 0x7610, R202 ;  /* 0x00007610ffca7816 */ /* 0x000fe400000000ca */
[----:B------:R-:W-:Y:S02]  /*6db0*/  PRMT R204, RZ, 0x7610, R204 ;  /* 0x00007610ffcc7816 */ /* 0x000fe400000000cc */
[----:B------:R-:W-:-:S04]  /*6dc0*/  ISETP.GT.AND P2, PT, R0, 0xe, PT ;  /* 0x0000000e0000780c */ /* 0x000fc80003f44270 */
[----:B------:R0:W4:Y:S02]  /*6dd0*/  @P3 LDG.E.U16 R204, [R12.64] ;  /* 0x000000040ccc3981 */ /* 0x000124000c1e1500 */
[----:B0-----:R-:W-:Y:S02]  /*6de0*/  PRMT R13, RZ, 0x7610, R13 ;  /* 0x00007610ff0d7816 */ /* 0x001fe4000000000d */
[----:B------:R-:W-:Y:S02]  /*6df0*/  PRMT R12, RZ, 0x7610, R12 ;  /* 0x00007610ff0c7816 */ /* 0x000fe4000000000c */
[----:B------:R-:W-:Y:S02]  /*6e00*/  PRMT R195, RZ, 0x7610, R195 ;  /* 0x00007610ffc37816 */ /* 0x000fe400000000c3 */
[----:B------:R-:W-:Y:S02]  /*6e10*/  PRMT R197, RZ, 0x7610, R197 ;  /* 0x00007610ffc57816 */ /* 0x000fe400000000c5 */
[----:B------:R-:W-:-:S02]  /*6e20*/  PRMT R201, RZ, 0x7610, R201 ;  /* 0x00007610ffc97816 */ /* 0x000fc400000000c9 */
[-C--:B--2---:R-:W-:Y:S02]  /*6e30*/  IADD3 R4, P0, R20, R164.reuse, RZ ;  /* 0x000000a414047210 */ /* 0x084fe40007f1e0ff */
[----:B------:R-:W-:-:S03]  /*6e40*/  IADD3 R20, P1, R26, R164, RZ ;  /* 0x000000a41a147210 */ /* 0x000fc60007f3e0ff */
[--C-:B------:R-:W-:Y:S02]  /*6e50*/  IMAD.X R5, R21, 0x1, R165.reuse, P0 ;  /* 0x0000000115057824 */ /* 0x100fe400000e06a5 */
[----:B------:R-:W-:Y:S02]  /*6e60*/  IMAD.X R21, R27, 0x1, R165, P1 ;  /* 0x000000011b157824 */ /* 0x000fe400008e06a5 */
[----:B------:R-:W2:Y:S04]  /*6e70*/  LDL.64 R26, [R1+0x90] ;  /* 0x00009000011a7983 */ /* 0x000ea80000100a00 */
[----:B------:R3:W2:Y:S04]  /*6e80*/  @P3 LDG.E.U16 R202, [R4.64] ;  /* 0x0000000404ca3981 */ /* 0x0006a8000c1e1500 */
[----:B------:R4:W2:Y:S01]  /*6e90*/  @P2 LDG.E.U16 R13, [R20.64] ;  /* 0x00000004140d2981 */ /* 0x0008a2000c1e1500 */
[----:B---3--:R-:W-:-:S05]  /*6ea0*/  IADD3 R4, P0, R24, R164, RZ ;  /* 0x000000a418047210 */ /* 0x008fca0007f1e0ff */
[----:B------:R-:W-:-:S05]  /*6eb0*/  IMAD.X R5, R25, 0x1, R165, P0 ;  /* 0x0000000119057824 */ /* 0x000fca00000e06a5 */
[----:B------:R0:W3:Y:S01]  /*6ec0*/  @P2 LDG.E.U16 R12, [R4.64] ;  /* 0x00000004040c2981 */ /* 0x0000e2000c1e1500 */
[----:B----4-:R-:W-:-:S05]  /*6ed0*/  IADD3 R20, P2, R30, R164, RZ ;  /* 0x000000a41e147210 */ /* 0x010fca0007f5e0ff */
[--C-:B------:R-:W-:Y:S02]  /*6ee0*/  IMAD.X R21, R31, 0x1, R165.reuse, P2 ;  /* 0x000000011f157824 */ /* 0x100fe400010e06a5 */
[----:B------:R-:W4:Y:S01]  /*6ef0*/  LDL.64 R30, [R1+0x98] ;  /* 0x00009800011e7983 */ /* 0x000f220000100a00 */
[-C--:B------:R-:W-:Y:S02]  /*6f00*/  IADD3 R24, P1, R22, R164.reuse, RZ ;  /* 0x000000a416187210 */ /* 0x080fe40007f3e0ff */
[C---:B------:R-:W-:Y:S02]  /*6f10*/  ISETP.GT.AND P3, PT, R0.reuse, 0xf, PT ;  /* 0x0000000f0000780c */ /* 0x040fe40003f64270 */
[----:B------:R-:W-:Y:S01]  /*6f20*/  ISETP.GT.AND P0, PT, R0, 0x10, PT ;  /* 0x000000100000780c */ /* 0x000fe20003f04270 */
[----:B------:R-:W-:Y:S01]  /*6f30*/  IMAD.X R25, R23, 0x1, R165, P1 ;  /* 0x0000000117197824 */ /* 0x000fe200008e06a5 */
[----:B0-----:R-:W-:Y:S02]  /*6f40*/  PRMT R4, RZ, 0x7610, R4 ;  /* 0x00007610ff047816 */ /* 0x001fe40000000004 */
[----:B------:R-:W-:-:S07]  /*6f50*/  IADD3 R22, P1, R28, R164, RZ ;  /* 0x000000a41c167210 */ /* 0x000fce0007f3e0ff */
[----:B------:R0:W3:Y:S01]  /*6f60*/  @P3 LDG.E.U16 R4, [R20.64] ;  /* 0x0000000414043981 */ /* 0x0000e2000c1e1500 */
[----:B------:R-:W-:-:S03]  /*6f70*/  IMAD.X R23, R29, 0x1, R165, P1 ;  /* 0x000000011d177824 */ /* 0x000fc600008e06a5 */
[----:B------:R-:W3:Y:S04]  /*6f80*/  LDL.64 R28, [R1+0xa0] ;  /* 0x0000a000011c7983 */ /* 0x000ee80000100a00 */
[----:B------:R1:W3:Y:S01]  /*6f90*/  @P0 LDG.E.U16 R195, [R22.64] ;  /* 0x0000000416c30981 */ /* 0x0002e2000c1e1500 */
[-C--:B0-----:R-:W-:Y:S02]  /*6fa0*/  IADD3 R20, P2, R82, R164.reuse, RZ ;  /* 0x000000a452147210 */ /* 0x081fe40007f5e0ff */
[----:B-1----:R-:W-:-:S03]  /*6fb0*/  IADD3 R22, P1, R34, R164, RZ ;  /* 0x000000a422167210 */ /* 0x002fc60007f3e0ff */
[----:B------:R-:W-:Y:S01]  /*6fc0*/  IMAD.X R21, R83, 0x1, R165, P2 ;  /* 0x0000000153157824 */ /* 0x000fe200010e06a5 */
[----:B------:R-:W-:Y:S01]  /*6fd0*/  PRMT R5, RZ, 0x7610, R5 ;  /* 0x00007610ff057816 */ /* 0x000fe20000000005 */
[----:B------:R-:W3:Y:S01]  /*6fe0*/  LDL.64 R82, [R1+0xf0] ;  /* 0x0000f00001527983 */ /* 0x000ee20000100a00 */
[----:B------:R-:W-:-:S03]  /*6ff0*/  IMAD.X R23, R35, 0x1, R165, P1 ;  /* 0x0000000123177824 */ /* 0x000fc600008e06a5 */
[----:B------:R-:W3:Y:S04]  /*7000*/  LDL.64 R34, [R1+0xa8] ;  /* 0x0000a80001227983 */ /* 0x000ee80000100a00 */
[----:B------:R0:W3:Y:S04]  /*7010*/  @P0 LDG.E.U16 R197, [R20.64] ;  /* 0x0000000414c50981 */ /* 0x0000e8000c1e1500 */
[----:B------:R4:W3:Y:S01]  /*7020*/  @P3 LDG.E.U16 R5, [R24.64] ;  /* 0x0000000418053981 */ /* 0x0008e2000c1e1500 */
[----:B0-----:R-:W-:-:S05]  /*7030*/  IADD3 R20, P0, R32, R164, RZ ;  /* 0x000000a420147210 */ /* 0x001fca0007f1e0ff */
[----:B------:R-:W-:Y:S02]  /*7040*/  IMAD.X R21, R33, 0x1, R165, P0 ;  /* 0x0000000121157824 */ /* 0x000fe400000e06a5 */
[----:B------:R-:W3:Y:S01]  /*7050*/  LDL.64 R32, [R1+0xb0] ;  /* 0x0000b00001207983 */ /* 0x000ee20000100a00 */
[----:B------:R-:W-:-:S13]  /*7060*/  ISETP.GT.AND P3, PT, R0, 0x11, PT ;  /* 0x000000110000780c */ /* 0x000fda0003f64270 */
[----:B------:R0:W3:Y:S02]  /*7070*/  @P3 LDG.E.U16 R201, [R22.64] ;  /* 0x0000000416c93981 */ /* 0x0000e4000c1e1500 */
[----:B0-----:R-:W-:-:S05]  /*7080*/  IADD3 R22, P0, R80, R164, RZ ;  /* 0x000000a450167210 */ /* 0x001fca0007f1e0ff */
[----:B------:R-:W-:Y:S02]  /*7090*/  IMAD.X R23, R81, 0x1, R165, P0 ;  /* 0x0000000151177824 */ /* 0x000fe400000e06a5 */
[----:B------:R-:W3:Y:S01]  /*70a0*/  LDL.64 R80, [R1+0xb8] ;  /* 0x0000b80001507983 */ /* 0x000ee20000100a00 */
[----:B------:R-:W-:Y:S02]  /*70b0*/  ISETP.GT.AND P1, PT, R0, 0x12, PT ;  /* 0x000000120000780c */ /* 0x000fe40003f24270 */
[----:B------:R-:W-:-:S06]  /*70c0*/  PRMT R198, RZ, 0x7610, R198 ;  /* 0x00007610ffc67816 */ /* 0x000fcc00000000c6 */
[----:B------:R0:W3:Y:S02]  /*70d0*/  @P3 LDG.E.U16 R198, [R20.64] ;  /* 0x0000000414c63981 */ /* 0x0000e4000c1e1500 */
[----:B0-----:R-:W-:-:S06]  /*70e0*/  PRMT R20, RZ, 0x7610, R20 ;  /* 0x00007610ff147816 */ /* 0x001fcc0000000014 */
[----:B------:R2:W3:Y:S01]  /*70f0*/  @P1 LDG.E.U16 R20, [R22.64] ;  /* 0x0000000416141981 */ /* 0x0004e2000c1e1500 */
[----:B------:R-:W-:Y:S02]  /*7100*/  PRMT R21, RZ, 0x7610, R21 ;  /* 0x00007610ff157816 */ /* 0x000fe40000000015 */
[----:B------:R-:W-:Y:S02]  /*7110*/  PRMT R199, RZ, 0x7610, R199 ;  /* 0x00007610ffc77816 */ /* 0x000fe400000000c7 */
[----:B------:R-:W-:Y:S02]  /*7120*/  PRMT R200, RZ, 0x7610, R200 ;  /* 0x00007610ffc87816 */ /* 0x000fe400000000c8 */
[----:B--2---:R-:W-:-:S05]  /*7130*/  IADD3 R22, P0, R26, R164, RZ ;  /* 0x000000a41a167210 */ /* 0x004fca0007f1e0ff */
[----:B------:R-:W-:Y:S02]  /*7140*/  IMAD.X R23, R27, 0x1, R165, P0 ;  /* 0x000000011b177824 */ /* 0x000fe400000e06a5 */
[----:B------:R-:W2:Y:S04]  /*7150*/  LDL.64 R26, [R1+0xc0] ;  /* 0x0000c000011a7983 */ /* 0x000ea80000100a00 */
[----:B------:R0:W2:Y:S01]  /*7160*/  @P1 LDG.E.U16 R21, [R22.64] ;  /* 0x0000000416151981 */ /* 0x0000a2000c1e1500 */
[----:B------:R-:W-:Y:S02]  /*7170*/  ISETP.GT.AND P1, PT, R0, 0x13, PT ;  /* 0x000000130000780c */ /* 0x000fe40003f24270 */
[----:B0-----:R-:W-:Y:S02]  /*7180*/  PRMT R22, RZ, 0x7610, R22 ;  /* 0x00007610ff167816 */ /* 0x001fe40000000016 */
[----:B----4-:R-:W-:-:S05]  /*7190*/  IADD3 R24, P0, R30, R164, RZ ;  /* 0x000000a41e187210 */ /* 0x010fca0007f1e0ff */
[----:B------:R-:W-:Y:S02]  /*71a0*/  IMAD.X R25, R31, 0x1, R165, P0 ;  /* 0x000000011f197824 */ /* 0x000fe400000e06a5 */
[----:B------:R-:W4:Y:S04]  /*71b0*/  LDL.64 R30, [R1+0xc8] ;  /* 0x0000c800011e7983 */ /* 0x000f280000100a00 */
[----:B------:R3:W4:Y:S01]  /*71c0*/  @P1 LDG.E.U16 R22, [R24.64] ;  /* 0x0000000418161981 */ /* 0x000722000c1e1500 */
[----:B------:R-:W-:Y:S02]  /*71d0*/  PRMT R23, RZ, 0x7610, R23 ;  /* 0x00007610ff177816 */ /* 0x000fe40000000017 */
[----:B---3--:R-:W-:-:S05]  /*71e0*/  IADD3 R24, P0, R28, R164, RZ ;  /* 0x000000a41c187210 */ /* 0x008fca0007f1e0ff */
[----:B------:R-:W-:Y:S02]  /*71f0*/  IMAD.X R25, R29, 0x1, R165, P0 ;  /* 0x000000011d197824 */ /* 0x000fe400000e06a5 */
[----:B------:R-:W3:Y:S04]  /*7200*/  LDL.64 R28, [R1+0xd0] ;  /* 0x0000d000011c7983 */ /* 0x000ee80000100a00 */
[----:B------:R0:W3:Y:S01]  /*7210*/  @P1 LDG.E.U16 R23, [R24.64] ;  /* 0x0000000418171981 */ /* 0x0000e2000c1e1500 */
[----:B------:R-:W-:Y:S02]  /*7220*/  ISETP.GT.AND P1, PT, R0, 0x14, PT ;  /* 0x000000140000780c */ /* 0x000fe40003f24270 */
[----:B0-----:R-:W-:-:S05]  /*7230*/  IADD3 R24, P0, R34, R164, RZ ;  /* 0x000000a422187210 */ /* 0x001fca0007f1e0ff */
[----:B------:R-:W-:Y:S02]  /*7240*/  IMAD.X R25, R35, 0x1, R165, P0 ;  /* 0x0000000123197824 */ /* 0x000fe400000e06a5 */
[----:B------:R-:W3:Y:S04]  /*7250*/  LDL.64 R34, [R1+0xd8] ;  /* 0x0000d80001227983 */ /* 0x000ee80000100a00 */
[----:B------:R0:W3:Y:S02]  /*7260*/  @P1 LDG.E.U16 R199, [R24.64] ;  /* 0x0000000418c71981 */ /* 0x0000e4000c1e1500 */
[----:B0-----:R-:W-:-:S05]  /*7270*/  IADD3 R24, P0, R32, R164, RZ ;  /* 0x000000a420187210 */ /* 0x001fca0007f1e0ff */
[----:B------:R-:W-:Y:S02]  /*7280*/  IMAD.X R25, R33, 0x1, R165, P0 ;  /* 0x0000000121197824 */ /* 0x000fe400000e06a5 */
[----:B------:R-:W3:Y:S04]  /*7290*/  LDL.64 R32, [R1+0xe0] ;  /* 0x0000e00001207983 */ /* 0x000ee80000100a00 */
[----:B------:R0:W3:Y:S02]  /*72a0*/  @P1 LDG.E.U16 R200, [R24.64] ;  /* 0x0000000418c81981 */ /* 0x0000e4000c1e1500 */
[----:B0-----:R-:W-:-:S05]  /*72b0*/  IADD3 R24, P0, R80, R164, RZ ;  /* 0x000000a450187210 */ /* 0x001fca0007f1e0ff */
[----:B------:R-:W-:Y:S02]  /*72c0*/  IMAD.X R25, R81, 0x1, R165, P0 ;  /* 0x0000000151197824 */ /* 0x000fe400000e06a5 */
[----:B------:R-:W3:Y:S01]  /*72d0*/  LDL.64 R80, [R1+0xf8] ;  /* 0x0000f80001507983 */ /* 0x000ee20000100a00 */
[----:B------:R-:W-:Y:S02]  /*72e0*/  ISETP.GT.AND P1, PT, R0, 0x15, PT ;  /* 0x000000150000780c */ /* 0x000fe40003f24270 */
[----:B------:R-:W-:Y:S02]  /*72f0*/  PRMT R196, RZ, 0x7610, R196 ;  /* 0x00007610ffc47816 */ /* 0x000fe400000000c4 */
[----:B------:R-:W-:-:S09]  /*7300*/  PRMT R194, RZ, 0x7610, R194 ;  /* 0x00007610ffc27816 */ /* 0x000fd200000000c2 */
[----:B------:R2:W3:Y:S01]  /*7310*/  @P1 LDG.E.U16 R196, [R24.64] ;  /* 0x0000000418c41981 */ /* 0x0004e2000c1e1500 */
[----:B------:R-:W-:Y:S02]  /*7320*/  PRMT R203, RZ, 0x7610, R203 ;  /* 0x00007610ffcb7816 */ /* 0x000fe400000000cb */
[----:B------:R-:W-:Y:S02]  /*7330*/  PRMT R205, RZ, 0x7610, R205 ;  /* 0x00007610ffcd7816 */ /* 0x000fe400000000cd */
[----:B--2---:R-:W-:-:S05]  /*7340*/  IADD3 R24, P0, R26, R164, RZ ;  /* 0x000000a41a187210 */ /* 0x004fca0007f1e0ff */
[----:B------:R-:W-:-:S05]  /*7350*/  IMAD.X R25, R27, 0x1, R165, P0 ;  /* 0x000000011b197824 */ /* 0x000fca00000e06a5 */
[----:B------:R0:W2:Y:S01]  /*7360*/  @P1 LDG.E.U16 R194, [R24.64] ;  /* 0x0000000418c21981 */ /* 0x0000a2000c1e1500 */
[----:B------:R-:W-:Y:S02]  /*7370*/  ISETP.GT.AND P1, PT, R0, 0x16, PT ;  /* 0x000000160000780c */ /* 0x000fe40003f24270 */
[----:B0-----:R-:W-:Y:S02]  /*7380*/  PRMT R24, RZ, 0x7610, R24 ;  /* 0x00007610ff187816 */ /* 0x001fe40000000018 */
[----:B----4-:R-:W-:-:S05]  /*7390*/  IADD3 R26, P0, R30, R164, RZ ;  /* 0x000000a41e1a7210 */ /* 0x010fca0007f1e0ff */
[----:B------:R-:W-:Y:S01]  /*73a0*/  IMAD.X R27, R31, 0x1, R165, P0 ;  /* 0x000000011f1b7824 */ /* 0x000fe200000e06a5 */
[----:B------:R-:W-:Y:S01]  /*73b0*/  PRMT R25, RZ, 0x7610, R25 ;  /* 0x00007610ff197816 */ /* 0x000fe20000000019 */
[----:B------:R-:W4:Y:S04]  /*73c0*/  LDL.64 R30, [R1+0x100] ;  /* 0x00010000011e7983 */ /* 0x000f280000100a00 */
[----:B------:R3:W2:Y:S02]  /*73d0*/  @P1 LDG.E.U16 R24, [R26.64] ;  /* 0x000000041a181981 */ /* 0x0006a4000c1e1500 */
[----:B---3--:R-:W-:-:S05]  /*73e0*/  IADD3 R26, P0, R28, R164, RZ ;  /* 0x000000a41c1a7210 */ /* 0x008fca0007f1e0ff */
[----:B------:R-:W-:-:S05]  /*73f0*/  IMAD.X R27, R29, 0x1, R165, P0 ;  /* 0x000000011d1b7824 */ /* 0x000fca00000e06a5 */
[----:B------:R0:W3:Y:S01]  /*7400*/  @P1 LDG.E.U16 R25, [R26.64] ;  /* 0x000000041a191981 */ /* 0x0000e2000c1e1500 */
[----:B------:R-:W-:Y:S02]  /*7410*/  ISETP.GT.AND P1, PT, R0, 0x17, PT ;  /* 0x000000170000780c */ /* 0x000fe40003f24270 */
[----:B------:R-:W-:Y:S02]  /*7420*/  IADD3 R28, P0, R34, R164, RZ ;  /* 0x000000a4221c7210 */ /* 0x000fe40007f1e0ff */
[----:B0-----:R-:W-:-:S03]  /*7430*/  PRMT R26, RZ, 0x7610, R26 ;  /* 0x00007610ff1a7816 */ /* 0x001fc6000000001a */
[----:B------:R-:W-:Y:S02]  /*7440*/  IMAD.X R29, R35, 0x1, R165, P0 ;  /* 0x00000001231d7824 */ /* 0x000fe400000e06a5 */
[----:B------:R-:W2:Y:S04]  /*7450*/  LDL.64 R34, [R1+0x108] ;  /* 0x0001080001227983 */ /* 0x000ea80000100a00 */
[----:B------:R0:W3:Y:S01]  /*7460*/  @P1 LDG.E.U16 R26, [R28.64] ;  /* 0x000000041c1a1981 */ /* 0x0000e2000c1e1500 */
[----:B------:R-:W-:Y:S02]  /*7470*/  PRMT R27, RZ, 0x7610, R27 ;  /* 0x00007610ff1b7816 */ /* 0x000fe4000000001b */
[----:B0-----:R-:W-:-:S05]  /*7480*/  IADD3 R28, P0, R32, R164, RZ ;  /* 0x000000a4201c7210 */ /* 0x001fca0007f1e0ff */
        /* <DEDUP_REMOVED lines=20> */
[----:B----4-:R-:W-:-:S05]  /*75d0*/  IADD3 R28, P0, R30, R164, RZ ;  /* 0x000000a41e1c7210 */ /* 0x010fca0007f1e0ff */
[----:B------:R-:W-:-:S05]  /*75e0*/  IMAD.X R29, R31, 0x1, R165, P0 ;  /* 0x000000011f1d7824 */ /* 0x000fca00000e06a5 */
[----:B------:R0:W4:Y:S01]  /*75f0*/  @P1 LDG.E.U16 R188, [R28.64] ;  /* 0x000000041cbc1981 */ /* 0x000122000c1e1500 */
[----:B------:R-:W-:Y:S02]  /*7600*/  ISETP.GT.AND P1, PT, R0, 0x1a, PT ;  /* 0x0000001a0000780c */ /* 0x000fe40003f24270 */
[----:B0-----:R-:W-:Y:S02]  /*7610*/  PRMT R28, RZ, 0x7610, R28 ;  /* 0x00007610ff1c7816 */ /* 0x001fe4000000001c */
[----:B------:R-:W-:Y:S02]  /*7620*/  PRMT R29, RZ, 0x7610, R29 ;  /* 0x00007610ff1d7816 */ /* 0x000fe4000000001d */
[----:B--2---:R-:W-:-:S05]  /*7630*/  IADD3 R30, P0, R34, R164, RZ ;  /* 0x000000a4221e7210 */ /* 0x004fca0007f1e0ff */
[----:B------:R-:W-:Y:S02]  /*7640*/  IMAD.X R31, R35, 0x1, R165, P0 ;  /* 0x00000001231f7824 */ /* 0x000fe400000e06a5 */
[----:B------:R-:W2:Y:S04]  /*7650*/  LDL.64 R34, [R1+0x138] ;  /* 0x0001380001227983 */ /* 0x000ea80000100a00 */
[----:B------:R3:W4:Y:S02]  /*7660*/  @P1 LDG.E.U16 R28, [R30.64] ;  /* 0x000000041e1c1981 */ /* 0x000724000c1e1500 */
[----:B---3--:R-:W-:-:S05]  /*7670*/  IADD3 R30, P0, R32, R164, RZ ;  /* 0x000000a4201e7210 */ /* 0x008fca0007f1e0ff */
[----:B------:R-:W-:-:S05]  /*7680*/  IMAD.X R31, R33, 0x1, R165, P0 ;  /* 0x00000001211f7824 */ /* 0x000fca00000e06a5 */
[----:B------:R0:W3:Y:S01]  /*7690*/  @P1 LDG.E.U16 R29, [R30.64] ;  /* 0x000000041e1d1981 */ /* 0x0000e2000c1e1500 */
[----:B------:R-:W-:Y:S02]  /*76a0*/  ISETP.GT.AND P1, PT, R0, 0x1b, PT ;  /* 0x0000001b0000780c */ /* 0x000fe40003f24270 */
[----:B------:R-:W-:Y:S02]  /*76b0*/  IADD3 R32, P0, R84, R164, RZ ;  /* 0x000000a454207210 */ /* 0x000fe40007f1e0ff */
[----:B0-----:R-:W-:-:S03]  /*76c0*/  PRMT R30, RZ, 0x7610, R30 ;  /* 0x00007610ff1e7816 */ /* 0x001fc6000000001e */
[----:B------:R-:W-:Y:S01]  /*76d0*/  IMAD.X R33, R85, 0x1, R165, P0 ;  /* 0x0000000155217824 */ /* 0x000fe200000e06a5 */
[----:B------:R-:W-:Y:S01]  /*76e0*/  PRMT R31, RZ, 0x7610, R31 ;  /* 0x00007610ff1f7816 */ /* 0x000fe2000000001f */
[----:B------:R-:W3:Y:S04]  /*76f0*/  LDL.64 R84, [R1+0x150] ;  /* 0x0001500001547983 */ /* 0x000ee80000100a00 */
[----:B------:R0:W4:Y:S02]  /*7700*/  @P1 LDG.E.U16 R30, [R32.64] ;  /* 0x00000004201e1981 */ /* 0x000124000c1e1500 */
[----:B0-----:R-:W-:-:S05]  /*7710*/  IADD3 R32, P0, R82, R164, RZ ;  /* 0x000000a452207210 */ /* 0x001fca0007f1e0ff */
[----:B------:R-:W-:Y:S02]  /*7720*/  IMAD.X R33, R83, 0x1, R165, P0 ;  /* 0x0000000153217824 */ /* 0x000fe400000e06a5 */
[----:B------:R-:W4:Y:S04]  /*7730*/  LDL.64 R82, [R1+0x158] ;  /* 0x0001580001527983 */ /* 0x000f280000100a00 */
[----:B------:R0:W4:Y:S01]  /*7740*/  @P1 LDG.E.U16 R31, [R32.64] ;  /* 0x00000004201f1981 */ /* 0x000122000c1e1500 */
[----:B------:R-:W-:Y:S02]  /*7750*/  ISETP.GT.AND P1, PT, R0, 0x1c, PT ;  /* 0x0000001c0000780c */ /* 0x000fe40003f24270 */
[----:B0-----:R-:W-:-:S05]  /*7760*/  IADD3 R32, P0, R90, R164, RZ ;  /* 0x000000a45a207210 */ /* 0x001fca0007f1e0ff */
[----:B------:R-:W-:-:S06]  /*7770*/  IMAD.X R33, R91, 0x1, R165, P0 ;  /* 0x000000015b217824 */ /* 0x000fcc00000e06a5 */
[----:B------:R0:W4:Y:S02]  /*7780*/  @P1 LDG.E.U16 R207, [R32.64] ;  /* 0x0000000420cf1981 */ /* 0x000124000c1e1500 */
[----:B0-----:R-:W-:-:S05]  /*7790*/  IADD3 R32, P0, R80, R164, RZ ;  /* 0x000000a450207210 */ /* 0x001fca0007f1e0ff */
[----:B------:R-:W-:Y:S02]  /*77a0*/  IMAD.X R33, R81, 0x1, R165, P0 ;  /* 0x0000000151217824 */ /* 0x000fe400000e06a5 */
[----:B------:R-:W4:Y:S01]  /*77b0*/  LDL.64 R80, [R1+0x160] ;  /* 0x0001600001507983 */ /* 0x000f220000100a00 */
[----:B------:R-:W-:Y:S02]  /*77c0*/  PRMT R208, RZ, 0x7610, R208 ;  /* 0x00007610ffd07816 */ /* 0x000fe400000000d0 */
[----:B------:R-:W-:Y:S01]  /*77d0*/  PRMT R186, RZ, 0x7610, R186 ;  /* 0x00007610ffba7816 */ /* 0x000fe200000000ba */
[----:B------:R-:W4:Y:S04]  /*77e0*/  LDL.LU R215, [R1+0x294] ;  /* 0x0002940001d77983 */ /* 0x000f280000300800 */
[----:B------:R2:W4:Y:S01]  /*77f0*/  @P1 LDG.E.U16 R208, [R32.64] ;  /* 0x0000000420d01981 */ /* 0x000522000c1e1500 */
[----:B------:R-:W-:-:S03]  /*7800*/  ISETP.GT.AND P1, PT, R0, 0x1d, PT ;  /* 0x0000001d0000780c */ /* 0x000fc60003f24270 */
[----:B------:R-:W4:Y:S04]  /*7810*/  LDL.LU R180, [R1+0x324] ;  /* 0x0003240001b47983 */ /* 0x000f280000300800 */
[----:B------:R-:W4:Y:S04]  /*7820*/  LDL.LU R177, [R1+0x1d4] ;  /* 0x0001d40001b17983 */ /* 0x000f280000300800 */
[----:B------:R-:W4:Y:S01]  /*7830*/  LDL.LU R217, [R1+0x290] ;  /* 0x0002900001d97983 */ /* 0x000f220000300800 */
[----:B--2---:R-:W-:-:S05]  /*7840*/  IADD3 R32, P0, R34, R164, RZ ;  /* 0x000000a422207210 */ /* 0x004fca0007f1e0ff */
[----:B------:R-:W-:Y:S01]  /*7850*/  IMAD.X R33, R35, 0x1, R165, P0 ;  /* 0x0000000123217824 */ /* 0x000fe200000e06a5 */
[----:B------:R-:W-:-:S04]  /*7860*/  IADD3 R34, P0, R88, R164, RZ ;  /* 0x000000a458227210 */ /* 0x000fc80007f1e0ff */
[----:B------:R0:W2:Y:S01]  /*7870*/  @P1 LDG.E.U16 R186, [R32.64] ;  /* 0x0000000420ba1981 */ /* 0x0000a2000c1e1500 */
[----:B------:R-:W-:Y:S01]  /*7880*/  IMAD.X R35, R89, 0x1, R165, P0 ;  /* 0x0000000159237824 */ /* 0x000fe200000e06a5 */
[----:B0-----:R-:W-:-:S06]  /*7890*/  PRMT R32, RZ, 0x7610, R32 ;  /* 0x00007610ff207816 */ /* 0x001fcc0000000020 */
[----:B------:R0:W2:Y:S01]  /*78a0*/  @P1 LDG.E.U16 R32, [R34.64] ;  /* 0x0000000422201981 */ /* 0x0000a2000c1e1500 */
[----:B------:R-:W-:Y:S02]  /*78b0*/  ISETP.GT.AND P1, PT, R0, 0x1e, PT ;  /* 0x0000001e0000780c */ /* 0x000fe40003f24270 */
[----:B------:R-:W-:Y:S02]  /*78c0*/  PRMT R33, RZ, 0x7610, R33 ;  /* 0x00007610ff217816 */ /* 0x000fe40000000021 */
[----:B0-----:R-:W-:-:S05]  /*78d0*/  IADD3 R34, P0, R86, R164, RZ ;  /* 0x000000a456227210 */ /* 0x001fca0007f1e0ff */
[----:B------:R-:W-:-:S05]  /*78e0*/  IMAD.X R35, R87, 0x1, R165, P0 ;  /* 0x0000000157237824 */ /* 0x000fca00000e06a5 */
[----:B------:R0:W2:Y:S01]  /*78f0*/  @P1 LDG.E.U16 R33, [R34.64] ;  /* 0x0000000422211981 */ /* 0x0000a2000c1e1500 */
[----:B---3--:R-:W-:-:S05]  /*7900*/  IADD3 R168, P0, R84, R164, RZ ;  /* 0x000000a454a87210 */ /* 0x008fca0007f1e0ff */
[----:B------:R-:W-:Y:S01]  /*7910*/  IMAD.X R169, R85, 0x1, R165, P0 ;  /* 0x0000000155a97824 */ /* 0x000fe200000e06a5 */
[----:B0-----:R-:W-:-:S06]  /*7920*/  PRMT R34, RZ, 0x7610, R34 ;  /* 0x00007610ff227816 */ /* 0x001fcc0000000022 */
[----:B------:R4:W3:Y:S02]  /*7930*/  @P1 LDG.E.U16 R34, [R168.64] ;  /* 0x00000004a8221981 */ /* 0x0008e4000c1e1500 */
[----:B----4-:R-:W-:-:S05]  /*7940*/  IADD3 R168, P0, R82, R164, RZ ;  /* 0x000000a452a87210 */ /* 0x010fca0007f1e0ff */
[--C-:B------:R-:W-:Y:S01]  /*7950*/  IMAD.X R169, R83, 0x1, R165.reuse, P0 ;  /* 0x0000000153a97824 */ /* 0x100fe200000e06a5 */
[----:B------:R-:W-:Y:S02]  /*7960*/  IADD3 R170, P0, R80, R164, RZ ;  /* 0x000000a450aa7210 */ /* 0x000fe40007f1e0ff */
[----:B------:R-:W4:Y:S04]  /*7970*/  LDL R80, [R1+0x298] ;  /* 0x0002980001507983 */ /* 0x000f280000100800 */
[----:B------:R-:W-:Y:S04]  /*7980*/  STL [R1+0x530], R164 ;  /* 0x000530a401007387 */ /* 0x000fe80000100800 */
[----:B------:R-:W-:Y:S04]  /*7990*/  STL [R1+0x52c], R165 ;  /* 0x00052ca501007387 */ /* 0x000fe80000100800 */
[----:B------:R-:W2:Y:S04]  /*79a0*/  LDL.LU R216, [R1+0x328] ;  /* 0x0003280001d87983 */ /* 0x000ea80000300800 */
[----:B------:R-:W0:Y:S01]  /*79b0*/  S2R R96, SR_TID.X ;  /* 0x0000000000607919 */ /* 0x000e220000002100 */
[----:B------:R-:W-:Y:S01]  /*79c0*/  IMAD.X R171, R81, 0x1, R165, P0 ;  /* 0x0000000151ab7824 */ /* 0x000fe200000e06a5 */
[----:B------:R-:W-:-:S02]  /*79d0*/  ISETP.GT.AND P1, PT, R0, 0x1f, PT ;  /* 0x0000001f0000780c */ /* 0x000fc40003f24270 */
[----:B------:R1:W-:Y:S01]  /*79e0*/  STL [R1+0x534], R0 ;  /* 0x0005340001007387 */ /* 0x0003e20000100800 */
[----:B0-----:R-:W-:-:S04]  /*79f0*/  LOP3.LUT R89, R96, 0x1f, RZ, 0xc0, !PT ;  /* 0x0000001f60597812 */ /* 0x001fc800078ec0ff */
[----:B------:R-:W-:Y:S02]  /*7a00*/  ISETP.GE.AND P0, PT, R89, R0, PT ;  /* 0x000000005900720c */ /* 0x000fe40003f06270 */
[----:B-1----:R-:W3:Y:S04]  /*7a10*/  LDL.LU R0, [R1+0x238] ;  /* 0x0002380001007983 */ /* 0x002ee80000300800 */
[----:B------:R-:W3:Y:S04]  /*7a20*/  LDL.LU R164, [R1+0x1a4] ;  /* 0x0001a40001a47983 */ /* 0x000ee80000300800 */
        /* <DEDUP_REMOVED lines=36> */
[----:B------:R-:W3:Y:S01]  /*7c70*/  LDL.LU R179, [R1+0x27c] ;  /* 0x00027c0001b37983 */ /* 0x000ee20000300800 */
[----:B------:R-:W-:-:S03]  /*7c80*/  PRMT R35, RZ, 0x7610, R35 ;  /* 0x00007610ff237816 */ /* 0x000fc60000000023 */
[----:B------:R-:W3:Y:S04]  /*7c90*/  LDL.LU R176, [R1+0x320] ;  /* 0x0003200001b07983 */ /* 0x000ee80000300800 */
[----:B------:R0:W3:Y:S04]  /*7ca0*/  @P1 LDG.E.U16 R35, [R168.64] ;  /* 0x00000004a8231981 */ /* 0x0000e8000c1e1500 */
[----:B------:R-:W3:Y:S01]  /*7cb0*/  LDL.LU R252, [R1+0x364] ;  /* 0x0003640001fc7983 */ /* 0x000ee20000300800 */
[----:B0-----:R-:W-:-:S06]  /*7cc0*/  PRMT R168, RZ, 0x7610, R168 ;  /* 0x00007610ffa87816 */ /* 0x001fcc00000000a8 */
[----:B------:R2:W3:Y:S04]  /*7cd0*/  @P1 LDG.E.U16 R168, [R170.64] ;  /* 0x00000004aaa81981 */ /* 0x0004e8000c1e1500 */
[----:B------:R-:W-:Y:S01]  /*7ce0*/  BAR.SYNC.DEFER_BLOCKING 0x0 ;  /* 0x0000000000007b1d */ /* 0x000fe20000010000 */
[----:B--2---:R-:W-:-:S05]  /*7cf0*/  IADD3 R170, P1, R216, R166, RZ ;  /* 0x000000a6d8aa7210 */ /* 0x004fca0007f3e0ff */
[----:B----4-:R-:W-:Y:S02]  /*7d00*/  IMAD.X R171, R80, 0x1, R3, P1 ;  /* 0x0000000150ab7824 */ /* 0x010fe400008e0603 */
[----:B------:R-:W2:Y:S01]  /*7d10*/  LDL R80, [R1+0x1a0] ;  /* 0x0001a00001507983 */ /* 0x000ea20000100800 */
[----:B------:R-:W-:Y:S02]  /*7d20*/  PRMT R169, RZ, 0x7610, R169 ;  /* 0x00007610ffa97816 */ /* 0x000fe400000000a9 */
[----:B------:R-:W-:-:S04]  /*7d30*/  IADD3 R172, P1, R180, R166, RZ ;  /* 0x000000a6b4ac7210 */ /* 0x000fc80007f3e0ff */
[----:B------:R0:W4:Y:S01]  /*7d40*/  @!P0 LDG.E.U16 R169, [R170.64] ;  /* 0x00000004aaa98981 */ /* 0x000122000c1e1500 */
[----:B------:R-:W-:Y:S01]  /*7d50*/  IMAD.X R173, R215, 0x1, R3, P1 ;  /* 0x00000001d7ad7824 */ /* 0x000fe200008e0603 */
[----:B0-----:R-:W-:-:S06]  /*7d60*/  PRMT R170, RZ, 0x7610, R170 ;  /* 0x00007610ffaa7816 */ /* 0x001fcc00000000aa */
[----:B------:R0:W4:Y:S01]  /*7d70*/  @!P0 LDG.E.U16 R170, [R172.64] ;  /* 0x00000004acaa8981 */ /* 0x000122000c1e1500 */
[----:B------:R-:W-:Y:S02]  /*7d80*/  PRMT R171, RZ, 0x7610, R171 ;  /* 0x00007610ffab7816 */ /* 0x000fe400000000ab */
[----:B0-----:R-:W-:-:S05]  /*7d90*/  IADD3 R172, P1, R217, R166, RZ ;  /* 0x000000a6d9ac7210 */ /* 0x001fca0007f3e0ff */
[----:B------:R-:W-:-:S05]  /*7da0*/  IMAD.X R173, R177, 0x1, R3, P1 ;  /* 0x00000001b1ad7824 */ /* 0x000fca00008e0603 */
[----:B------:R0:W4:Y:S02]  /*7db0*/  @!P0 LDG.E.U16 R171, [R172.64] ;  /* 0x00000004acab8981 */ /* 0x000124000c1e1500 */
[----:B0-----:R-:W-:Y:S02]  /*7dc0*/  PRMT R172, RZ, 0x7610, R172 ;  /* 0x00007610ffac7816 */ /* 0x001fe400000000ac */
[----:B------:R-:W-:Y:S01]  /*7dd0*/  PRMT R173, RZ, 0x7610, R173 ;  /* 0x00007610ffad7816 */ /* 0x000fe200000000ad */
[----:B------:R0:W-:Y:S04]  /*7de0*/  STS.U16 [R2], R181 ;  /* 0x000000b502007388 */ /* 0x0001e80000000400 */
[----:B------:R1:W-:Y:S04]  /*7df0*/  STL [R1+0x538], R180 ;  /* 0x000538b401007387 */ /* 0x0003e80000100800 */
[----:B------:R-:W-:Y:S01]  /*7e00*/  STS.U16 [R2+0x40], R184 ;  /* 0x000040b802007388 */ /* 0x000fe20000000400 */
[----:B0-----:R-:W-:-:S03]  /*7e10*/  PRMT R181, RZ, 0x7610, R181 ;  /* 0x00007610ffb57816 */ /* 0x001fc600000000b5 */
[----:B-1----:R-:W4:Y:S04]  /*7e20*/  LDL.LU R180, [R1+0x340] ;  /* 0x0003400001b47983 */ /* 0x002f280000300800 */
[----:B------:R0:W-:Y:S04]  /*7e30*/  STL [R1+0x53c], R215 ;  /* 0x00053cd701007387 */ /* 0x0001e80000100800 */
[----:B0-----:R-:W4:Y:S04]  /*7e40*/  LDL.LU R215, [R1+0x2d8] ;  /* 0x0002d80001d77983 */ /* 0x001f280000300800 */
[----:B------:R-:W-:Y:S04]  /*7e50*/  STL [R1+0x540], R217 ;  /* 0x000540d901007387 */ /* 0x000fe80000100800 */
[----:B------:R-:W-:Y:S01]  /*7e60*/  STL [R1+0x544], R177 ;  /* 0x000544b101007387 */ /* 0x000fe20000100800 */
[----:B---3--:R-:W-:-:S05]  /*7e70*/  IADD3 R174, P1, R179, R166, RZ ;  /* 0x000000a6b3ae7210 */ /* 0x008fca0007f3e0ff */
[----:B------:R-:W-:-:S05]  /*7e80*/  IMAD.X R175, R178, 0x1, R3, P1 ;  /* 0x00000001b2af7824 */ /* 0x000fca00008e0603 */
[----:B------:R0:W3:Y:S02]  /*7e90*/  @!P0 LDG.E.U16 R172, [R174.64] ;  /* 0x00000004aeac8981 */ /* 0x0000e4000c1e1500 */
[----:B0-----:R-:W-:-:S05]  /*7ea0*/  IADD3 R174, P1, R219, R166, RZ ;  /* 0x000000a6dbae7210 */ /* 0x001fca0007f3e0ff */
[----:B------:R-:W-:Y:S01]  /*7eb0*/  IMAD.X R175, R218, 0x1, R3, P1 ;  /* 0x00000001daaf7824 */ /* 0x000fe200008e0603 */
[----:B------:R-:W-:-:S04]  /*7ec0*/  IADD3 R182, P1, R227, R166, RZ ;  /* 0x000000a6e3b67210 */ /* 0x000fc80007f3e0ff */
[----:B------:R0:W3:Y:S01]  /*7ed0*/  @!P0 LDG.E.U16 R173, [R174.64] ;  /* 0x00000004aead8981 */ /* 0x0000e2000c1e1500 */
[----:B------:R-:W-:Y:S01]  /*7ee0*/  IMAD.X R183, R226, 0x1, R3, P1 ;  /* 0x00000001e2b77824 */ /* 0x000fe200008e0603 */
[----:B0-----:R-:W-:-:S06]  /*7ef0*/  PRMT R174, RZ, 0x7610, R174 ;  /* 0x00007610ffae7816 */ /* 0x001fcc00000000ae */
[----:B------:R0:W3:Y:S01]  /*7f00*/  @!P0 LDG.E.U16 R174, [R182.64] ;  /* 0x00000004b6ae8981 */ /* 0x0000e2000c1e1500 */
[----:B------:R-:W-:Y:S02]  /*7f10*/  PRMT R175, RZ, 0x7610, R175 ;  /* 0x00007610ffaf7816 */ /* 0x000fe400000000af */
[----:B0-----:R-:W-:-:S05]  /*7f20*/  IADD3 R182, P1, R229, R166, RZ ;  /* 0x000000a6e5b67210 */ /* 0x001fca0007f3e0ff */
[----:B------:R-:W-:-:S05]  /*7f30*/  IMAD.X R183, R228, 0x1, R3, P1 ;  /* 0x00000001e4b77824 */ /* 0x000fca00008e0603 */
[----:B------:R0:W3:Y:S02]  /*7f40*/  @!P0 LDG.E.U16 R175, [R182.64] ;  /* 0x00000004b6af8981 */ /* 0x0000e4000c1e1500 */
[----:B0-----:R-:W-:-:S05]  /*7f50*/  IADD3 R182, P1, R239, R166, RZ ;  /* 0x000000a6efb67210 */ /* 0x001fca0007f3e0ff */
[--C-:B------:R-:W-:Y:S01]  /*7f60*/  IMAD.X R183, R238, 0x1, R3.reuse, P1 ;  /* 0x00000001eeb77824 */ /* 0x100fe200008e0603 */
[----:B------:R-:W-:Y:S01]  /*7f70*/  IADD3 R184, P1, R241, R166, RZ ;  /* 0x000000a6f1b87210 */ /* 0x000fe20007f3e0ff */
[----:B------:R-:W-:Y:S04]  /*7f80*/  STL [R1+0x548], R179 ;  /* 0x000548b301007387 */ /* 0x000fe80000100800 */
[----:B------:R0:W3:Y:S01]  /*7f90*/  @!P0 LDG.E.U16 R181, [R182.64] ;  /* 0x00000004b6b58981 */ /* 0x0000e2000c1e1500 */
[----:B------:R-:W-:-:S03]  /*7fa0*/  IMAD.X R185, R240, 0x1, R3, P1 ;  /* 0x00000001f0b97824 */ /* 0x000fc600008e0603 */
[----:B------:R-:W-:Y:S04]  /*7fb0*/  STL [R1+0x54c], R178 ;  /* 0x00054cb201007387 */ /* 0x000fe80000100800 */
[----:B------:R-:W-:Y:S01]  /*7fc0*/  STL [R1+0x550], R219 ;  /* 0x000550db01007387 */ /* 0x000fe20000100800 */
[----:B0-----:R-:W-:-:S03]  /*7fd0*/  PRMT R182, RZ, 0x7610, R182 ;  /* 0x00007610ffb67816 */ /* 0x001fc600000000b6 */
[----:B------:R-:W-:Y:S04]  /*7fe0*/  STL [R1+0x554], R218 ;  /* 0x000554da01007387 */ /* 0x000fe80000100800 */
[----:B------:R-:W-:Y:S04]  /*7ff0*/  STL [R1+0x558], R227 ;  /* 0x000558e301007387 */ /* 0x000fe80000100800 */
[----:B------:R-:W-:Y:S04]  /*8000*/  STL [R1+0x55c], R226 ;  /* 0x00055ce201007387 */ /* 0x000fe80000100800 */
[----:B------:R-:W-:Y:S04]  /*8010*/  STL [R1+0x560], R229 ;  /* 0x000560e501007387 */ /* 0x000fe80000100800 */
[----:B------:R0:W3:Y:S04]  /*8020*/  @!P0 LDG.E.U16 R182, [R184.64] ;  /* 0x00000004b8b68981 */ /* 0x0000e8000c1e1500 */
[----:B------:R-:W-:Y:S04]  /*8030*/  STL [R1+0x564], R228 ;  /* 0x000564e401007387 */ /* 0x000fe80000100800 */
[----:B------:R-:W-:Y:S01]  /*8040*/  STL [R1+0x568], R239 ;  /* 0x000568ef01007387 */ /* 0x000fe20000100800 */
[----:B0-----:R-:W-:-:S03]  /*8050*/  IADD3 R184, P1, R0, R166, RZ ;  /* 0x000000a600b87210 */ /* 0x001fc60007f3e0ff */
[----:B------:R-:W-:Y:S04]  /*8060*/  STL [R1+0x56c], R238 ;  /* 0x00056cee01007387 */ /* 0x000fe80000100800 */
[----:B------:R-:W-:Y:S01]  /*8070*/  STL [R1+0x570], R241 ;  /* 0x000570f101007387 */ /* 0x000fe20000100800 */
[----:B--2---:R-:W-:-:S03]  /*8080*/  IMAD.X R185, R80, 0x1, R3, P1 ;  /* 0x0000000150b97824 */ /* 0x004fc600008e0603 */
[----:B------:R-:W-:Y:S04]  /*8090*/  STL [R1+0x574], R240 ;  /* 0x000574f001007387 */ /* 0x000fe80000100800 */
[----:B------:R0:W-:Y:S04]  /*80a0*/  STL [R1+0x578], R0 ;  /* 0x0005780001007387 */ /* 0x0001e80000100800 */
[----:B------:R-:W2:Y:S04]  /*80b0*/  LDL R88, [R1+0x194] ;  /* 0x0001940001587983 */ /* 0x000ea80000100800 */
        /* <DEDUP_REMOVED lines=8> */
[----:B0-----:R-:W2:Y:S04]  /*8140*/  LDL.LU R0, [R1+0x21c] ;  /* 0x00021c0001007983 */ /* 0x001ea80000300800 */
[----:B------:R-:W2:Y:S04]  /*8150*/  LDL.LU R240, [R1+0x220] ;  /* 0x0002200001f07983 */ /* 0x000ea80000300800 */
[----:B------:R-:W2:Y:S01]  /*8160*/  LDL.LU R241, [R1+0x2c4] ;  /* 0x0002c40001f17983 */ /* 0x000ea20000300800 */
[----:B------:R-:W-:-:S03]  /*8170*/  PRMT R183, RZ, 0x7610, R183 ;  /* 0x00007610ffb77816 */ /* 0x000fc600000000b7 */
[----:B------:R4:W-:Y:S04]  /*8180*/  STS.U16 [R2+0x200], R192 ;  /* 0x000200c002007388 */ /* 0x0009e80000000400 */
[----:B------:R0:W3:Y:S04]  /*8190*/  @!P0 LDG.E.U16 R183, [R184.64] ;  /* 0x00000004b8b78981 */ /* 0x0000e8000c1e1500 */
[----:B------:R1:W-:Y:S01]  /*81a0*/  STS.U16 [R2+0x240], R193 ;  /* 0x000240c102007388 */ /* 0x0003e20000000400 */
[----:B----4-:R-:W-:-:S03]  /*81b0*/  IADD3 R192, P1, R180, R166, RZ ;  /* 0x000000a6b4c07210 */ /* 0x010fc60007f3e0ff */
[----:B------:R-:W4:Y:S01]  /*81c0*/  LDL.LU R238, [R1+0x2c8] ;  /* 0x0002c80001ee7983 */ /* 0x000f220000300800 */
[----:B0-----:R-:W-:Y:S02]  /*81d0*/  PRMT R184, RZ, 0x7610, R184 ;  /* 0x00007610ffb87816 */ /* 0x001fe400000000b8 */
[----:B------:R-:W-:Y:S01]  /*81e0*/  PRMT R185, RZ, 0x7610, R185 ;  /* 0x00007610ffb97816 */ /* 0x000fe200000000b9 */
[----:B------:R-:W3:Y:S01]  /*81f0*/  LDL.LU R239, [R1+0x33c] ;  /* 0x00033c0001ef7983 */ /* 0x000ee20000300800 */
[----:B-1----:R-:W-:-:S03]  /*8200*/  IMAD.X R193, R215, 0x1, R3, P1 ;  /* 0x00000001d7c17824 */ /* 0x002fc600008e0603 */
[----:B------:R-:W3:Y:S04]  /*8210*/  LDL.LU R228, [R1+0x198] ;  /* 0x0001980001e47983 */ /* 0x000ee80000300800 */
[----:B------:R2:W3:Y:S04]  /*8220*/  @!P0 LDG.E.U16 R184, [R192.64] ;  /* 0x00000004c0b88981 */ /* 0x0004e8000c1e1500 */
[----:B------:R-:W3:Y:S04]  /*8230*/  LDL.LU R229, [R1+0x224] ;  /* 0x0002240001e57983 */ /* 0x000ee80000300800 */
[----:B------:R-:W3:Y:S04]  /*8240*/  LDL.LU R226, [R1+0x228] ;  /* 0x0002280001e27983 */ /* 0x000ee80000300800 */
[----:B------:R-:W3:Y:S04]  /*8250*/  LDL.LU R227, [R1+0x2cc] ;  /* 0x0002cc0001e37983 */ /* 0x000ee80000300800 */
[----:B------:R-:W3:Y:S04]  /*8260*/  LDL.LU R218, [R1+0x22c] ;  /* 0x00022c0001da7983 */ /* 0x000ee80000300800 */
[----:B------:R-:W3:Y:S04]  /*8270*/  LDL.LU R219, [R1+0x2d0] ;  /* 0x0002d00001db7983 */ /* 0x000ee80000300800 */
[----:B------:R-:W3:Y:S04]  /*8280*/  LDL.LU R178, [R1+0x19c] ;  /* 0x00019c0001b27983 */ /* 0x000ee80000300800 */
[----:B------:R0:W-:Y:S04]  /*8290*/  STS.U16 [R2+0x440], R187 ;  /* 0x000440bb02007388 */ /* 0x0001e80000000400 */
[----:B------:R-:W3:Y:S04]  /*82a0*/  LDL.LU R179, [R1+0x230] ;  /* 0x0002300001b37983 */ /* 0x000ee80000300800 */
[----:B------:R-:W3:Y:S01]  /*82b0*/  LDL.LU R177, [R1+0x234] ;  /* 0x0002340001b17983 */ /* 0x000ee20000300800 */
[----:B0-----:R-:W-:-:S03]  /*82c0*/  PRMT R187, RZ, 0x7610, R187 ;  /* 0x00007610ffbb7816 */ /* 0x001fc600000000bb */
[----:B------:R-:W3:Y:S04]  /*82d0*/  LDL.LU R217, [R1+0x2d4] ;  /* 0x0002d40001d97983 */ /* 0x000ee80000300800 */
[----:B------:R-:W-:Y:S04]  /*82e0*/  STL [R1+0x57c], R180 ;  /* 0x00057cb401007387 */ /* 0x000fe80000100800 */
[----:B------:R-:W-:Y:S01]  /*82f0*/  STL [R1+0x580], R215 ;  /* 0x000580d701007387 */ /* 0x000fe20000100800 */
[----:B--2---:R-:W-:-:S05]  /*8300*/  IADD3 R192, P1, R241, R166, RZ ;  /* 0x000000a6f1c07210 */ /* 0x004fca0007f3e0ff */
[----:B------:R-:W-:-:S05]  /*8310*/  IMAD.X R193, R240, 0x1, R3, P1 ;  /* 0x00000001f0c17824 */ /* 0x000fca00008e0603 */
[----:B------:R0:W2:Y:S02]  /*8320*/  @!P0 LDG.E.U16 R185, [R192.64] ;  /* 0x00000004c0b98981 */ /* 0x0000a4000c1e1500 */
[-C--:B0-----:R-:W-:Y:S02]  /*8330*/  IADD3 R192, P1, R0, R166.reuse, RZ ;  /* 0x000000a600c07210 */ /* 0x081fe40007f3e0ff */
[----:B------:R-:W-:Y:S03]  /*8340*/  STL [R1+0x584], R241 ;  /* 0x000584f101007387 */ /* 0x000fe60000100800 */
[----:B------:R-:W-:Y:S01]  /*8350*/  IMAD.X R193, R88, 0x1, R3, P1 ;  /* 0x0000000158c17824 */ /* 0x000fe200008e0603 */
[----:B------:R-:W-:Y:S04]  /*8360*/  STL [R1+0x588], R240 ;  /* 0x000588f001007387 */ /* 0x000fe80000100800 */
[----:B------:R0:W2:Y:S04]  /*8370*/  @!P0 LDG.E.U16 R187, [R192.64] ;  /* 0x00000004c0bb8981 */ /* 0x0000a8000c1e1500 */
[----:B------:R1:W-:Y:S01]  /*8380*/  STL [R1+0x58c], R0 ;  /* 0x00058c0001007387 */ /* 0x0003e20000100800 */
[----:B0-----:R-:W-:-:S03]  /*8390*/  IADD3 R192, P1, R87, R166, RZ ;  /* 0x000000a657c07210 */ /* 0x001fc60007f3e0ff */
[----:B-1----:R-:W2:Y:S02]  /*83a0*/  LDL.LU R0, [R1+0x210] ;  /* 0x0002100001007983 */ /* 0x002ea40000300800 */
[----:B------:R-:W-:Y:S02]  /*83b0*/  IMAD.X R193, R80, 0x1, R3, P1 ;  /* 0x0000000150c17824 */ /* 0x000fe400008e0603 */
[----:B------:R-:W2:Y:S04]  /*83c0*/  LDL.LU R240, [R1+0x190] ;  /* 0x0001900001f07983 */ /* 0x000ea80000300800 */
[----:B------:R-:W2:Y:S04]  /*83d0*/  LDL.LU R241, [R1+0x214] ;  /* 0x0002140001f17983 */ /* 0x000ea80000300800 */
[----:B------:R-:W2:Y:S04]  /*83e0*/  LDL.LU R215, [R1+0x218] ;  /* 0x0002180001d77983 */ /* 0x000ea80000300800 */
[----:B------:R-:W2:Y:S04]  /*83f0*/  LDL.LU R180, [R1+0x2c0] ;  /* 0x0002c00001b47983 */ /* 0x000ea80000300800 */
[----:B------:R-:W2:Y:S04]  /*8400*/  LDL.LU R80, [R1+0x28c] ;  /* 0x00028c0001507983 */ /* 0x000ea80000300800 */
[----:B------:R-:W3:Y:S04]  /*8410*/  LDL.LU R93, [R1+0x1d0] ;  /* 0x0001d000015d7983 */ /* 0x000ee80000300800 */
[----:B------:R0:W-:Y:S02]  /*8420*/  STS.U16 [R2+0x640], R189 ;  /* 0x000640bd02007388 */ /* 0x0001e40000000400 */
[----:B0-----:R-:W-:-:S02]  /*8430*/  PRMT R189, RZ, 0x7610, R189 ;  /* 0x00007610ffbd7816 */ /* 0x001fc400000000bd */
[----:B------:R0:W-:Y:S04]  /*8440*/  STS.U16 [R2+0x600], R191 ;  /* 0x000600bf02007388 */ /* 0x0001e80000000400 */
[----:B------:R1:W4:Y:S01]  /*8450*/  @!P0 LDG.E.U16 R189, [R192.64] ;  /* 0x00000004c0bd8981 */ /* 0x000322000c1e1500 */
[----:B0-----:R-:W-:Y:S02]  /*8460*/  PRMT R191, RZ, 0x7610, R191 ;  /* 0x00007610ffbf7816 */ /* 0x001fe400000000bf */
[----:B-1----:R-:W-:-:S05]  /*8470*/  IADD3 R192, P1, R86, R166, RZ ;  /* 0x000000a656c07210 */ /* 0x002fca0007f3e0ff */
[----:B------:R-:W-:Y:S01]  /*8480*/  IMAD.X R193, R85, 0x1, R3, P1 ;  /* 0x0000000155c17824 */ /* 0x000fe200008e0603 */
        /* <DEDUP_REMOVED lines=12> */
[----:B0-----:R-:W-:-:S03]  /*8550*/  PRMT R199, RZ, 0x7610, R199 ;  /* 0x00007610ffc77816 */ /* 0x001fc600000000c7 */
[----:B------:R0:W-:Y:S02]  /*8560*/  STS.U16 [R2+0xa00], R200 ;  /* 0x000a00c802007388 */ /* 0x0001e40000000400 */
[----:B0-----:R-:W-:Y:S02]  /*8570*/  PRMT R200, RZ, 0x7610, R200 ;  /* 0x00007610ffc87816 */ /* 0x001fe400000000c8 */
[----:B------:R0:W-:Y:S02]  /*8580*/  STS.U16 [R2+0xc00], R203 ;  /* 0x000c00cb02007388 */ /* 0x0001e40000000400 */
[----:B0-----:R-:W-:Y:S02]  /*8590*/  PRMT R203, RZ, 0x7610, R203 ;  /* 0x00007610ffcb7816 */ /* 0x001fe400000000cb */
[----:B------:R0:W-:Y:S04]  /*85a0*/  STS.U16 [R2+0xc40], R205 ;  /* 0x000c40cd02007388 */ /* 0x0001e80000000400 */
[----:B------:R-:W-:Y:S01]  /*85b0*/  STL [R1+0x590], R252 ;  /* 0x000590fc01007387 */ /* 0x000fe20000100800 */
[----:B0-----:R-:W-:-:S03]  /*85c0*/  PRMT R205, RZ, 0x7610, R205 ;  /* 0x00007610ffcd7816 */ /* 0x001fc600000000cd */
[----:B------:R0:W-:Y:S02]  /*85d0*/  STS.U16 [R2+0xe40], R207 ;  /* 0x000e40cf02007388 */ /* 0x0001e40000000400 */
[----:B0-----:R-:W-:Y:S02]  /*85e0*/  PRMT R207, RZ, 0x7610, R207 ;  /* 0x00007610ffcf7816 */ /* 0x001fe400000000cf */
[----:B------:R-:W-:Y:S04]  /*85f0*/  STS.U16 [R2+0x400], R214 ;  /* 0x000400d602007388 */ /* 0x000fe80000000400 */
[----:B------:R-:W-:Y:S01]  /*8600*/  STS.U16 [R2+0xe00], R208 ;  /* 0x000e00d002007388 */ /* 0x000fe20000000400 */
[----:B--2---:R-:W-:-:S05]  /*8610*/  IADD3 R192, P1, R80, R166, RZ ;  /* 0x000000a650c07210 */ /* 0x004fca0007f3e0ff */
[----:B---3--:R-:W-:-:S05]  /*8620*/  IMAD.X R193, R93, 0x1, R3, P1 ;  /* 0x000000015dc17824 */ /* 0x008fca00008e0603 */
[----:B------:R0:W2:Y:S02]  /*8630*/  @!P0 LDG.E.U16 R199, [R192.64] ;  /* 0x00000004c0c78981 */ /* 0x0000a4000c1e1500 */
[----:B0-----:R-:W-:Y:S02]  /*8640*/  IADD3 R192, P1, R252, R166, RZ ;  /* 0x000000a6fcc07210 */ /* 0x001fe40007f3e0ff */
[----:B------:R-:W3:Y:S03]  /*8650*/  LDL.LU R252, [R1+0x18c] ;  /* 0x00018c0001fc7983 */ /* 0x000ee60000300800 */
[----:B------:R-:W-:-:S05]  /*8660*/  IMAD.X R193, R176, 0x1, R3, P1 ;  /* 0x00000001b0c17824 */ /* 0x000fca00008e0603 */
[----:B------:R0:W2:Y:S02]  /*8670*/  @!P0 LDG.E.U16 R200, [R192.64] ;  /* 0x00000004c0c88981 */ /* 0x0000a4000c1e1500 */
[----:B0-----:R-:W-:-:S05]  /*8680*/  IADD3 R192, P1, R221, R166, RZ ;  /* 0x000000a6ddc07210 */ /* 0x001fca0007f3e0ff */
[----:B------:R-:W-:-:S05]  /*8690*/  IMAD.X R193, R220, 0x1, R3, P1 ;  /* 0x00000001dcc17824 */ /* 0x000fca00008e0603 */
[----:B------:R0:W2:Y:S02]  /*86a0*/  @!P0 LDG.E.U16 R203, [R192.64] ;  /* 0x00000004c0cb8981 */ /* 0x0000a4000c1e1500 */
[----:B0-----:R-:W-:-:S05]  /*86b0*/  IADD3 R192, P1, R223, R166, RZ ;  /* 0x000000a6dfc07210 */ /* 0x001fca0007f3e0ff */
[----:B------:R-:W-:Y:S01]  /*86c0*/  IMAD.X R193, R222, 0x1, R3, P1 ;  /* 0x00000001dec17824 */ /* 0x000fe200008e0603 */
[----:B------:R0:W-:Y:S04]  /*86d0*/  STL [R1+0x594], R176 ;  /* 0x000594b001007387 */ /* 0x0001e80000100800 */
[----:B------:R1:W2:Y:S04]  /*86e0*/  @!P0 LDG.E.U16 R205, [R192.64] ;  /* 0x00000004c0cd8981 */ /* 0x0002a8000c1e1500 */
[----:B0-----:R-:W2:Y:S01]  /*86f0*/  LDL.LU R176, [R1+0x338] ;  /* 0x0003380001b07983 */ /* 0x001ea20000300800 */
[----:B-1----:R-:W-:-:S03]  /*8700*/  IADD3 R192, P1, R231, R166, RZ ;  /* 0x000000a6e7c07210 */ /* 0x002fc60007f3e0ff */
[----:B------:R0:W-:Y:S02]  /*8710*/  STL [R1+0x598], R221 ;  /* 0x000598dd01007387 */ /* 0x0001e40000100800 */
[----:B------:R-:W-:-:S05]  /*8720*/  IMAD.X R193, R230, 0x1, R3, P1 ;  /* 0x00000001e6c17824 */ /* 0x000fca00008e0603 */
[----:B------:R1:W2:Y:S04]  /*8730*/  @!P0 LDG.E.U16 R207, [R192.64] ;  /* 0x00000004c0cf8981 */ /* 0x0002a8000c1e1500 */
[----:B0-----:R-:W2:Y:S04]  /*8740*/  LDL.LU R221, [R1+0x2bc] ;  /* 0x0002bc0001dd7983 */ /* 0x001ea80000300800 */
[----:B------:R0:W-:Y:S01]  /*8750*/  STL [R1+0x59c], R220 ;  /* 0x00059cdc01007387 */ /* 0x0001e20000100800 */
[----:B-1----:R-:W-:-:S03]  /*8760*/  IADD3 R192, P1, R233, R166, RZ ;  /* 0x000000a6e9c07210 */ /* 0x002fc60007f3e0ff */
[----:B0-----:R-:W2:Y:S04]  /*8770*/  LDL.LU R220, [R1+0x20c] ;  /* 0x00020c0001dc7983 */ /* 0x001ea80000300800 */
[----:B------:R0:W-:Y:S04]  /*8780*/  STL [R1+0x5a0], R223 ;  /* 0x0005a0df01007387 */ /* 0x0001e80000100800 */
[----:B0-----:R-:W2:Y:S04]  /*8790*/  LDL.LU R223, [R1+0x188] ;  /* 0x0001880001df7983 */ /* 0x001ea80000300800 */
[----:B------:R0:W-:Y:S01]  /*87a0*/  STL [R1+0x5a4], R222 ;  /* 0x0005a4de01007387 */ /* 0x0001e20000100800 */
[----:B------:R-:W-:-:S03]  /*87b0*/  IMAD.X R193, R232, 0x1, R3, P1 ;  /* 0x00000001e8c17824 */ /* 0x000fc600008e0603 */
[----:B0-----:R-:W2:Y:S04]  /*87c0*/  LDL.LU R222, [R1+0x208] ;  /* 0x0002080001de7983 */ /* 0x001ea80000300800 */
[----:B------:R0:W-:Y:S04]  /*87d0*/  STL [R1+0x5a8], R231 ;  /* 0x0005a8e701007387 */ /* 0x0001e80000100800 */
[----:B0-----:R-:W2:Y:S04]  /*87e0*/  LDL.LU R231, [R1+0x184] ;  /* 0x0001840001e77983 */ /* 0x001ea80000300800 */
[----:B------:R0:W-:Y:S04]  /*87f0*/  STL [R1+0x5ac], R230 ;  /* 0x0005ace601007387 */ /* 0x0001e80000100800 */
[----:B0-----:R-:W2:Y:S04]  /*8800*/  LDL.LU R230, [R1+0x200] ;  /* 0x0002000001e67983 */ /* 0x001ea80000300800 */
[----:B------:R0:W-:Y:S04]  /*8810*/  STL [R1+0x5b0], R233 ;  /* 0x0005b0e901007387 */ /* 0x0001e80000100800 */
[----:B0-----:R-:W3:Y:S04]  /*8820*/  LDL.LU R233, [R1+0x180] ;  /* 0x0001800001e97983 */ /* 0x001ee80000300800 */
[----:B------:R0:W-:Y:S04]  /*8830*/  STL [R1+0x5b4], R232 ;  /* 0x0005b4e801007387 */ /* 0x0001e80000100800 */
[----:B------:R-:W4:Y:S04]  /*8840*/  LDL R2, [R1+0x1fc] ;  /* 0x0001fc0001027983 */ /* 0x000f280000100800 */
[----:B0-----:R-:W4:Y:S01]  /*8850*/  LDL.LU R232, [R1+0x2b0] ;  /* 0x0002b00001e87983 */ /* 0x001f220000300800 */
[----:B------:R-:W-:-:S02]  /*8860*/  LOP3.LUT R96, R96, 0x1f, RZ, 0xc0, !PT ;  /* 0x0000001f60607812 */ /* 0x000fc400078ec0ff */
[----:B------:R-:W-:-:S03]  /*8870*/  PRMT R208, RZ, 0x7610, R208 ;  /* 0x00007610ffd07816 */ /* 0x000fc600000000d0 */
[----:B------:R-:W-:-:S03]  /*8880*/  IMAD.SHL.U32 R81, R96, 0x2, RZ ;  /* 0x0000000260517824 */ /* 0x000fc600078e00ff */
[----:B------:R0:W4:Y:S02]  /*8890*/  @!P0 LDG.E.U16 R208, [R192.64] ;  /* 0x00000004c0d08981 */ /* 0x000124000c1e1500 */
[----:B------:R-:W-:-:S05]  /*88a0*/  LOP3.LUT R81, R81, 0x10, RZ, 0x3c, !PT ;  /* 0x0000001051517812 */ /* 0x000fca00078e3cff */
[----:B------:R1:W-:Y:S01]  /*88b0*/  STS.U16 [R81+0x80], R211 ;  /* 0x000080d351007388 */ /* 0x0003e20000000400 */
[----:B0-----:R-:W-:-:S05]  /*88c0*/  IADD3 R192, P1, R243, R166, RZ ;  /* 0x000000a6f3c07210 */ /* 0x001fca0007f3e0ff */
[----:B------:R-:W-:Y:S01]  /*88d0*/  IMAD.X R193, R242, 0x1, R3, P1 ;  /* 0x00000001f2c17824 */ /* 0x000fe200008e0603 */
[----:B-1----:R-:W-:Y:S01]  /*88e0*/  PRMT R211, RZ, 0x7610, R211 ;  /* 0x00007610ffd37816 */ /* 0x002fe200000000d3 */
[----:B------:R0:W-:Y:S05]  /*88f0*/  STS.U16 [R81+0xc0], R212 ;  /* 0x0000c0d451007388 */ /* 0x0001ea0000000400 */
        /* <DEDUP_REMOVED lines=19> */
[----:B------:R-:W-:Y:S04]  /*8a30*/  STL [R1+0x5b8], R243 ;  /* 0x0005b8f301007387 */ /* 0x000fe80000100800 */
[----:B------:R0:W4:Y:S04]  /*8a40*/  @!P0 LDG.E.U16 R209, [R192.64] ;  /* 0x00000004c0d18981 */ /* 0x000128000c1e1500 */
[----:B------:R-:W-:Y:S04]  /*8a50*/  STL [R1+0x5bc], R242 ;  /* 0x0005bcf201007387 */ /* 0x000fe80000100800 */
[----:B------:R-:W-:Y:S01]  /*8a60*/  STL [R1+0x5c0], R245 ;  /* 0x0005c0f501007387 */ /* 0x000fe20000100800 */
[----:B0-----:R-:W-:-:S03]  /*8a70*/  IADD3 R192, P1, R241, R166, RZ ;  /* 0x000000a6f1c07210 */ /* 0x001fc60007f3e0ff */
[----:B------:R-:W-:Y:S04]  /*8a80*/  STL [R1+0x5c4], R244 ;  /* 0x0005c4f401007387 */ /* 0x000fe80000100800 */
[----:B------:R0:W-:Y:S01]  /*8a90*/  STS.U16 [R81+0x4c0], R206 ;  /* 0x0004c0ce51007388 */ /* 0x0001e20000000400 */
[----:B------:R-:W-:-:S03]  /*8aa0*/  IMAD.X R193, R240, 0x1, R3, P1 ;  /* 0x00000001f0c17824 */ /* 0x000fc600008e0603 */
[----:B------:R-:W-:Y:S04]  /*8ab0*/  STL [R1+0x5c8], R217 ;  /* 0x0005c8d901007387 */ /* 0x000fe80000100800 */
[----:B------:R-:W-:Y:S01]  /*8ac0*/  STL [R1+0x5cc], R177 ;  /* 0x0005ccb101007387 */ /* 0x000fe20000100800 */
[----:B0-----:R-:W-:-:S03]  /*8ad0*/  PRMT R206, RZ, 0x7610, R206 ;  /* 0x00007610ffce7816 */ /* 0x001fc600000000ce */
[----:B------:R-:W-:Y:S04]  /*8ae0*/  STL [R1+0x5d0], R179 ;  /* 0x0005d0b301007387 */ /* 0x000fe80000100800 */
[----:B------:R-:W-:Y:S04]  /*8af0*/  STL [R1+0x5d4], R178 ;  /* 0x0005d4b201007387 */ /* 0x000fe80000100800 */
[----:B------:R0:W-:Y:S04]  /*8b00*/  STL [R1+0x5d8], R180 ;  /* 0x0005d8b401007387 */ /* 0x0001e80000100800 */
[----:B------:R2:W4:Y:S04]  /*8b10*/  @!P0 LDG.E.U16 R206, [R192.64] ;  /* 0x00000004c0ce8981 */ /* 0x000528000c1e1500 */
[----:B0-----:R-:W4:Y:S04]  /*8b20*/  LDL.LU R180, [R1+0x1e4] ;  /* 0x0001e40001b47983 */ /* 0x001f280000300800 */
[----:B------:R0:W-:Y:S04]  /*8b30*/  STL [R1+0x5dc], R215 ;  /* 0x0005dcd701007387 */ /* 0x0001e80000100800 */
[----:B------:R1:W-:Y:S04]  /*8b40*/  STS.U16 [R81+0x6c0], R204 ;  /* 0x0006c0cc51007388 */ /* 0x0003e80000000400 */
[----:B0-----:R-:W4:Y:S04]  /*8b50*/  LDL.LU R215, [R1+0x174] ;  /* 0x0001740001d77983 */ /* 0x001f280000300800 */
[----:B------:R-:W-:Y:S01]  /*8b60*/  STL [R1+0x5e0], R241 ;  /* 0x0005e0f101007387 */ /* 0x000fe20000100800 */
[----:B-1----:R-:W-:-:S03]  /*8b70*/  PRMT R204, RZ, 0x7610, R204 ;  /* 0x00007610ffcc7816 */ /* 0x002fc600000000cc */
[----:B------:R-:W-:Y:S01]  /*8b80*/  STL [R1+0x5e4], R240 ;  /* 0x0005e4f001007387 */ /* 0x000fe20000100800 */
[----:B--2---:R-:W-:-:S03]  /*8b90*/  IADD3 R192, P1, R230, R166, RZ ;  /* 0x000000a6e6c07210 */ /* 0x004fc60007f3e0ff */
[----:B------:R-:W-:Y:S04]  /*8ba0*/  STL [R1+0x5e8], R230 ;  /* 0x0005e8e601007387 */ /* 0x000fe80000100800 */
[----:B---3--:R-:W-:Y:S01]  /*8bb0*/  STL [R1+0x5ec], R233 ;  /* 0x0005ece901007387 */ /* 0x008fe20000100800 */
[----:B------:R-:W-:-:S05]  /*8bc0*/  IMAD.X R193, R233, 0x1, R3, P1 ;  /* 0x00000001e9c17824 */ /* 0x000fca00008e0603 */
[----:B------:R0:W2:Y:S04]  /*8bd0*/  @!P0 LDG.E.U16 R204, [R192.64] ;  /* 0x00000004c0cc8981 */ /* 0x0000a8000c1e1500 */
[----:B----4-:R1:W-:Y:S04]  /*8be0*/  STL [R1+0x5f0], R232 ;  /* 0x0005f0e801007387 */ /* 0x0103e80000100800 */
[----:B------:R-:W3:Y:S04]  /*8bf0*/  LDL.LU R96, [R1+0x288] ;  /* 0x0002880001607983 */ /* 0x000ee80000300800 */
[----:B------:R-:W4:Y:S01]  /*8c00*/  LDL.LU R97, [R1+0x304] ;  /* 0x0003040001617983 */ /* 0x000f220000300800 */
[----:B0-----:R-:W-:-:S03]  /*8c10*/  IADD3 R192, P1, R232, R166, RZ ;  /* 0x000000a6e8c07210 */ /* 0x001fc60007f3e0ff */
[----:B------:R-:W2:Y:S04]  /*8c20*/  LDL.LU R98, [R1+0x1cc] ;  /* 0x0001cc0001627983 */ /* 0x000ea80000300800 */
[----:B------:R-:W2:Y:S04]  /*8c30*/  LDL.LU R99, [R1+0x270] ;  /* 0x0002700001637983 */ /* 0x000ea80000300800 */
[----:B------:R-:W2:Y:S04]  /*8c40*/  LDL.LU R84, [R1+0x284] ;  /* 0x0002840001547983 */ /* 0x000ea80000300800 */
[----:B------:R-:W2:Y:S04]  /*8c50*/  LDL.LU R87, [R1+0x31c] ;  /* 0x00031c0001577983 */ /* 0x000ea80000300800 */
[----:B-1----:R-:W2:Y:S04]  /*8c60*/  LDL.LU R232, [R1+0x1dc] ;  /* 0x0001dc0001e87983 */ /* 0x002ea80000300800 */
[----:B------:R-:W2:Y:S04]  /*8c70*/  LDL.LU R233, [R1+0x29c] ;  /* 0x00029c0001e97983 */ /* 0x000ea80000300800 */
[----:B------:R-:W2:Y:S04]  /*8c80*/  LDL.LU R230, [R1+0x32c] ;  /* 0x00032c0001e67983 */ /* 0x000ea80000300800 */
[----:B------:R-:W2:Y:S04]  /*8c90*/  LDL.LU R240, [R1+0x170] ;  /* 0x0001700001f07983 */ /* 0x000ea80000300800 */
[----:B------:R-:W2:Y:S01]  /*8ca0*/  LDL.LU R241, [R1+0x1e0] ;  /* 0x0001e00001f17983 */ /* 0x000ea20000300800 */
[----:B------:R-:W-:-:S03]  /*8cb0*/  IMAD.X R193, R2, 0x1, R3, P1 ;  /* 0x0000000102c17824 */ /* 0x000fc600008e0603 */
[----:B------:R0:W-:Y:S04]  /*8cc0*/  STS.U16 [R81+0x680], R202 ;  /* 0x000680ca51007388 */ /* 0x0001e80000000400 */
[----:B------:R-:W3:Y:S01]  /*8cd0*/  LDL.LU R178, [R1+0x1f0] ;  /* 0x0001f00001b27983 */ /* 0x000ee20000300800 */
[----:B0-----:R-:W-:-:S03]  /*8ce0*/  PRMT R202, RZ, 0x7610, R202 ;  /* 0x00007610ffca7816 */ /* 0x001fc600000000ca */
[----:B------:R0:W-:Y:S04]  /*8cf0*/  STS.U16 [R81+0x880], R201 ;  /* 0x000880c951007388 */ /* 0x0001e80000000400 */
[----:B------:R-:W3:Y:S04]  /*8d00*/  LDL.LU R179, [R1+0x2a4] ;  /* 0x0002a40001b37983 */ /* 0x000ee80000300800 */
[----:B------:R1:W3:Y:S01]  /*8d10*/  @!P0 LDG.E.U16 R202, [R192.64] ;  /* 0x00000004c0ca8981 */ /* 0x0002e2000c1e1500 */
[----:B0-----:R-:W-:-:S03]  /*8d20*/  PRMT R201, RZ, 0x7610, R201 ;  /* 0x00007610ffc97816 */ /* 0x001fc600000000c9 */
[----:B------:R0:W-:Y:S04]  /*8d30*/  STS.U16 [R81+0x8c0], R198 ;  /* 0x0008c0c651007388 */ /* 0x0001e80000000400 */
[----:B------:R-:W4:Y:S01]  /*8d40*/  LDL.LU R177, [R1+0x2a8] ;  /* 0x0002a80001b17983 */ /* 0x000f220000300800 */
        /* <DEDUP_REMOVED lines=9> */
[----:B-1----:R-:W-:Y:S02]  /*8de0*/  IADD3 R192, P1, R180, R166, RZ ;  /* 0x000000a6b4c07210 */ /* 0x002fe40007f3e0ff */
[----:B0-----:R-:W-:Y:S01]  /*8df0*/  PRMT R190, RZ, 0x7610, R190 ;  /* 0x00007610ffbe7816 */ /* 0x001fe200000000be */
[----:B------:R0:W-:Y:S04]  /*8e00*/  STS.U16 [R81+0xcc0], R188 ;  /* 0x000cc0bc51007388 */ /* 0x0001e80000000400 */
[----:B------:R-:W4:Y:S01]  /*8e10*/  LDL.LU R242, [R1+0x1f8] ;  /* 0x0001f80001f27983 */ /* 0x000f220000300800 */
[----:B------:R-:W-:Y:S01]  /*8e20*/  IMAD.X R193, R215, 0x1, R3, P1 ;  /* 0x00000001d7c17824 */ /* 0x000fe200008e0603 */
[----:B0-----:R-:W-:-:S02]  /*8e30*/  PRMT R188, RZ, 0x7610, R188 ;  /* 0x00007610ffbc7816 */ /* 0x001fc400000000bc */
[----:B------:R0:W-:Y:S04]  /*8e40*/  STS.U16 [R81+0xec0], R186 ;  /* 0x000ec0ba51007388 */ /* 0x0001e80000000400 */
[----:B------:R2:W4:Y:S04]  /*8e50*/  @!P0 LDG.E.U16 R201, [R192.64] ;  /* 0x00000004c0c98981 */ /* 0x000528000c1e1500 */
[----:B------:R-:W4:Y:S01]  /*8e60*/  LDL.LU R243, [R1+0x2ac] ;  /* 0x0002ac0001f37983 */ /* 0x000f220000300800 */
[----:B0-----:R-:W-:-:S03]  /*8e70*/  PRMT R186, RZ, 0x7610, R186 ;  /* 0x00007610ffba7816 */ /* 0x001fc600000000ba */
[----:B------:R0:W-:Y:S02]  /*8e80*/  STS.U16 [R81+0xe80], R32 ;  /* 0x000e802051007388 */ /* 0x0001e40000000400 */
[----:B0-----:R-:W-:Y:S02]  /*8e90*/  PRMT R32, RZ, 0x7610, R32 ;  /* 0x00007610ff207816 */ /* 0x001fe40000000020 */
[----:B------:R-:W-:Y:S02]  /*8ea0*/  PRMT R214, RZ, 0x7610, R214 ;  /* 0x00007610ffd67816 */ /* 0x000fe400000000d6 */
[----:B--2---:R-:W-:-:S05]  /*8eb0*/  IADD3 R192, P1, R241, R166, RZ ;  /* 0x000000a6f1c07210 */ /* 0x004fca0007f3e0ff */
[----:B------:R-:W-:-:S05]  /*8ec0*/  IMAD.X R193, R240, 0x1, R3, P1 ;  /* 0x00000001f0c17824 */ /* 0x000fca00008e0603 */
[----:B------:R0:W2:Y:S02]  /*8ed0*/  @!P0 LDG.E.U16 R198, [R192.64] ;  /* 0x00000004c0c68981 */ /* 0x0000a4000c1e1500 */
[----:B0-----:R-:W-:-:S05]  /*8ee0*/  IADD3 R192, P1, R87, R166, RZ ;  /* 0x000000a657c07210 */ /* 0x001fca0007f3e0ff */
[----:B---3--:R-:W-:-:S05]  /*8ef0*/  IMAD.X R193, R96, 0x1, R3, P1 ;  /* 0x0000000160c17824 */ /* 0x008fca00008e0603 */
[----:B------:R0:W3:Y:S02]  /*8f00*/  @!P0 LDG.E.U16 R196, [R192.64] ;  /* 0x00000004c0c48981 */ /* 0x0000e4000c1e1500 */
[----:B0-----:R-:W-:-:S05]  /*8f10*/  IADD3 R192, P1, R84, R166, RZ ;  /* 0x000000a654c07210 */ /* 0x001fca0007f3e0ff */
[----:B------:R-:W-:-:S05]  /*8f20*/  IMAD.X R193, R98, 0x1, R3, P1 ;  /* 0x0000000162c17824 */ /* 0x000fca00008e0603 */
[----:B------:R0:W2:Y:S02]  /*8f30*/  @!P0 LDG.E.U16 R194, [R192.64] ;  /* 0x00000004c0c28981 */ /* 0x0000a4000c1e1500 */
[----:B0-----:R-:W-:-:S05]  /*8f40*/  IADD3 R192, P1, R225, R166, RZ ;  /* 0x000000a6e1c07210 */ /* 0x001fca0007f3e0ff */
[----:B------:R-:W-:-:S05]  /*8f50*/  IMAD.X R193, R224, 0x1, R3, P1 ;  /* 0x00000001e0c17824 */ /* 0x000fca00008e0603 */
[----:B------:R4:W2:Y:S02]  /*8f60*/  @!P0 LDG.E.U16 R190, [R192.64] ;  /* 0x00000004c0be8981 */ /* 0x0008a4000c1e1500 */
[----:B----4-:R-:W-:-:S05]  /*8f70*/  IADD3 R192, P1, R97, R166, RZ ;  /* 0x000000a661c07210 */ /* 0x010fca0007f3e0ff */
[----:B------:R-:W-:-:S05]  /*8f80*/  IMAD.X R193, R99, 0x1, R3, P1 ;  /* 0x0000000163c17824 */ /* 0x000fca00008e0603 */
[----:B------:R0:W4:Y:S02]  /*8f90*/  @!P0 LDG.E.U16 R188, [R192.64] ;  /* 0x00000004c0bc8981 */ /* 0x000124000c1e1500 */
[----:B0-----:R-:W-:-:S05]  /*8fa0*/  IADD3 R192, P1, R235, R166, RZ ;  /* 0x000000a6ebc07210 */ /* 0x001fca0007f3e0ff */
[----:B------:R-:W-:-:S05]  /*8fb0*/  IMAD.X R193, R234, 0x1, R3, P1 ;  /* 0x00000001eac17824 */ /* 0x000fca00008e0603 */
[----:B------:R0:W2:Y:S02]  /*8fc0*/  @!P0 LDG.E.U16 R186, [R192.64] ;  /* 0x00000004c0ba8981 */ /* 0x0000a4000c1e1500 */
[----:B0-----:R-:W-:-:S05]  /*8fd0*/  IADD3 R192, P1, R237, R166, RZ ;  /* 0x000000a6edc07210 */ /* 0x001fca0007f3e0ff */
[----:B------:R-:W-:-:S05]  /*8fe0*/  IMAD.X R193, R236, 0x1, R3, P1 ;  /* 0x00000001ecc17824 */ /* 0x000fca00008e0603 */
[----:B------:R0:W2:Y:S04]  /*8ff0*/  @!P0 LDG.E.U16 R32, [R192.64] ;  /* 0x00000004c0208981 */ /* 0x0000a8000c1e1500 */
[----:B0-----:R-:W0:Y:S02]  /*9000*/  S2R R193, SR_TID.X ;  /* 0x0000000000c17919 */ /* 0x001e240000002100 */
[----:B0-----:R-:W-:-:S05]  /*9010*/  LOP3.LUT R193, R193, 0x1f, RZ, 0xc0, !PT ;  /* 0x0000001fc1c17812 */ /* 0x001fca00078ec0ff */
[----:B------:R-:W-:Y:S02]  /*9020*/  IMAD.SHL.U32 R192, R193, 0x2, RZ ;  /* 0x00000002c1c07824 */ /* 0x000fe400078e00ff */
[----:B------:R-:W0:Y:S03]  /*9030*/  S2R R193, SR_TID.X ;  /* 0x0000000000c17919 */ /* 0x000e260000002100 */
[----:B------:R-:W-:-:S05]  /*9040*/  LOP3.LUT R192, R192, 0x20, RZ, 0x3c, !PT ;  /* 0x00000020c0c07812 */ /* 0x000fca00078e3cff */
[----:B------:R0:W-:Y:S02]  /*9050*/  STS.U16 [R192+0x100], R19 ;  /* 0x00010013c0007388 */ /* 0x0001e40000000400 */
[----:B0-----:R-:W-:-:S05]  /*9060*/  LOP3.LUT R19, R193, 0x1f, RZ, 0xc0, !PT ;  /* 0x0000001fc1137812 */ /* 0x001fca00078ec0ff */
[----:B------:R-:W-:Y:S01]  /*9070*/  IMAD.SHL.U32 R19, R19, 0x2, RZ ;  /* 0x0000000213137824 */ /* 0x000fe200078e00ff */
[----:B------:R-:W-:-:S04]  /*9080*/  IADD3 R192, P1, R247, R166, RZ ;  /* 0x000000a6f7c07210 */ /* 0x000fc80007f3e0ff */
[----:B------:R-:W-:Y:S01]  /*9090*/  LOP3.LUT R19, R19, 0x20, RZ, 0x3c, !PT ;  /* 0x0000002013137812 */ /* 0x000fe200078e3cff */
[----:B------:R-:W-:-:S04]  /*90a0*/  IMAD.X R193, R246, 0x1, R3, P1 ;  /* 0x00000001f6c17824 */ /* 0x000fc800008e0603 */
[----:B------:R0:W-:Y:S04]  /*90b0*/  STS.U16 [R19+0x140], R18 ;  /* 0x0001401213007388 */ /* 0x0001e80000000400 */
[----:B------:R1:W2:Y:S01]  /*90c0*/  @!P0 LDG.E.U16 R214, [R192.64] ;  /* 0x00000004c0d68981 */ /* 0x0002a2000c1e1500 */
[----:B0-----:R-:W-:Y:S02]  /*90d0*/  IADD3 R18, P1, R249, R166, RZ ;  /* 0x000000a6f9127210 */ /* 0x001fe40007f3e0ff */
[----:B-1----:R-:W-:-:S03]  /*90e0*/  PRMT R192, RZ, 0x7610, R192 ;  /* 0x00007610ffc07816 */ /* 0x002fc600000000c0 */
[----:B------:R-:W-:-:S05]  /*90f0*/  IMAD.X R19, R248, 0x1, R3, P1 ;  /* 0x00000001f8137824 */ /* 0x000fca00008e0603 */
[----:B------:R0:W2:Y:S04]  /*9100*/  @!P0 LDG.E.U16 R192, [R18.64] ;  /* 0x0000000412c08981 */ /* 0x0000a8000c1e1500 */
[----:B0-----:R-:W0:Y:S04]  /*9110*/  S2R R19, SR_TID.X ;  /* 0x0000000000137919 */ /* 0x001e280000002100 */
[----:B------:R1:W-:Y:S04]  /*9120*/  STL [R1+0x5f4], R180 ;  /* 0x0005f4b401007387 */ /* 0x0003e80000100800 */
[----:B-1----:R-:W2:Y:S01]  /*9130*/  LDL.LU R180, [R1+0x16c] ;  /* 0x00016c0001b47983 */ /* 0x002ea20000300800 */
[----:B0-----:R-:W-:-:S05]  /*9140*/  LOP3.LUT R19, R19, 0x1f, RZ, 0xc0, !PT ;  /* 0x0000001f13137812 */ /* 0x001fca00078ec0ff */
[----:B------:R-:W-:Y:S02]  /*9150*/  IMAD.SHL.U32 R18, R19, 0x2, RZ ;  /* 0x0000000213127824 */ /* 0x000fe400078e00ff */
[----:B------:R-:W0:Y:S03]  /*9160*/  S2R R19, SR_TID.X ;  /* 0x0000000000137919 */ /* 0x000e260000002100 */
[----:B------:R-:W-:-:S05]  /*9170*/  LOP3.LUT R18, R18, 0x20, RZ, 0x3c, !PT ;  /* 0x0000002012127812 */ /* 0x000fca00078e3cff */
[----:B------:R0:W-:Y:S04]  /*9180*/  STS.U16 [R18+0x340], R17 ;  /* 0x0003401112007388 */ /* 0x0001e80000000400 */
[----:B------:R1:W-:Y:S01]  /*9190*/  STL [R1+0x5f8], R215 ;  /* 0x0005f8d701007387 */ /* 0x0003e20000100800 */
[----:B0-----:R-:W-:-:S03]  /*91a0*/  LOP3.LUT R17, R19, 0x1f, RZ, 0xc0, !PT ;  /* 0x0000001f13117812 */ /* 0x001fc600078ec0ff */
[----:B-1----:R-:W2:Y:S02]  /*91b0*/  LDL.LU R215, [R1+0x1d8] ;  /* 0x0001d80001d77983 */ /* 0x002ea40000300800 */
[----:B------:R-:W-:Y:S02]  /*91c0*/  IMAD.SHL.U32 R17, R17, 0x2, RZ ;  /* 0x0000000211117824 */ /* 0x000fe400078e00ff */
[----:B------:R0:W-:Y:S01]  /*91d0*/  STL [R1+0x5fc], R241 ;  /* 0x0005fcf101007387 */ /* 0x0001e20000100800 */
[----:B------:R-:W-:Y:S02]  /*91e0*/  IADD3 R18, P1, R219, R166, RZ ;  /* 0x000000a6db127210 */ /* 0x000fe40007f3e0ff */
[----:B------:R-:W-:Y:S02]  /*91f0*/  LOP3.LUT R17, R17, 0x20, RZ, 0x3c, !PT ;  /* 0x0000002011117812 */ /* 0x000fe400078e3cff */
[----:B------:R-:W-:Y:S01]  /*9200*/  PRMT R193, RZ, 0x7610, R193 ;  /* 0x00007610ffc17816 */ /* 0x000fe200000000c1 */
[----:B0-----:R-:W2:Y:S01]  /*9210*/  LDL.LU R241, [R1+0x168] ;  /* 0x0001680001f17983 */ /* 0x001ea20000300800 */
[----:B------:R-:W-:-:S03]  /*9220*/  IMAD.X R19, R218, 0x1, R3, P1 ;  /* 0x00000001da137824 */ /* 0x000fc600008e0603 */
[----:B------:R-:W2:Y:S04]  /*9230*/  LDL.LU R92, [R1+0x360] ;  /* 0x00036000015c7983 */ /* 0x000ea80000300800 */
[----:B------:R-:W2:Y:S04]  /*9240*/  LDL.LU R94, [R1+0x314] ;  /* 0x00031400015e7983 */ /* 0x000ea80000300800 */
[----:B------:R-:W2:Y:S04]  /*9250*/  LDL.LU R95, [R1+0x280] ;  /* 0x00028000015f7983 */ /* 0x000ea80000300800 */
[----:B------:R-:W2:Y:S04]  /*9260*/  LDL.LU R88, [R1+0x258] ;  /* 0x0002580001587983 */ /* 0x000ea80000300800 */
[----:B------:R-:W2:Y:S04]  /*9270*/  LDL.LU R2, [R1+0x2ec] ;  /* 0x0002ec0001027983 */ /* 0x000ea80000300800 */
[----:B------:R0:W-:Y:S04]  /*9280*/  STS.U16 [R17+0x300], R16 ;  /* 0x0003001011007388 */ /* 0x0001e80000000400 */
[----:B------:R-:W2:Y:S04]  /*9290*/  LDL.LU R90, [R1+0x300] ;  /* 0x00030000015a7983 */ /* 0x000ea80000300800 */
[----:B------:R-:W2:Y:S01]  /*92a0*/  LDL.LU R91, [R1+0x1c0] ;  /* 0x0001c000015b7983 */ /* 0x000ea20000300800 */
[----:B0-----:R-:W-:-:S03]  /*92b0*/  IADD3 R16, P1, R227, R166, RZ ;  /* 0x000000a6e3107210 */ /* 0x001fc60007f3e0ff */
[----:B------:R-:W2:Y:S04]  /*92c0*/  LDL.LU R85, [R1+0x354] ;  /* 0x0003540001557983 */ /* 0x000ea80000300800 */
[----:B------:R-:W2:Y:S01]  /*92d0*/  LDL.LU R86, [R1+0x254] ;  /* 0x0002540001567983 */ /* 0x000ea20000300800 */
[----:B------:R-:W-:-:S03]  /*92e0*/  IMAD.X R17, R226, 0x1, R3, P1 ;  /* 0x00000001e2117824 */ /* 0x000fc600008e0603 */
[----:B------:R0:W2:Y:S04]  /*92f0*/  @!P0 LDG.E.U16 R193, [R18.64] ;  /* 0x0000000412c18981 */ /* 0x0000a8000c1e1500 */
[----:B------:R-:W2:Y:S04]  /*9300*/  LDL.LU R81, [R1+0x26c] ;  /* 0x00026c0001517983 */ /* 0x000ea80000300800 */
[----:B------:R-:W2:Y:S01]  /*9310*/  LDL.LU R82, [R1+0x318] ;  /* 0x0003180001527983 */ /* 0x000ea20000300800 */
[----:B0-----:R-:W-:Y:S02]  /*9320*/  PRMT R18, RZ, 0x7610, R18 ;  /* 0x00007610ff127816 */ /* 0x001fe40000000012 */
[----:B------:R-:W-:Y:S01]  /*9330*/  PRMT R19, RZ, 0x7610, R19 ;  /* 0x00007610ff137816 */ /* 0x000fe20000000013 */
[----:B------:R-:W2:Y:S04]  /*9340*/  LDL.LU R83, [R1+0x1b4] ;  /* 0x0001b40001537983 */ /* 0x000ea80000300800 */
        /* <DEDUP_REMOVED lines=13> */
[----:B------:R1:W3:Y:S01]  /*9420*/  @!P0 LDG.E.U16 R19, [R16.64] ;  /* 0x0000000410138981 */ /* 0x0002e2000c1e1500 */
[----:B0-----:R-:W-:Y:S02]  /*9430*/  IADD3 R14, P1, R176, R166, RZ ;  /* 0x000000a6b00e7210 */ /* 0x001fe40007f3e0ff */
[----:B-1----:R-:W-:-:S03]  /*9440*/  PRMT R16, RZ, 0x7610, R16 ;  /* 0x00007610ff107816 */ /* 0x002fc60000000010 */
[----:B------:R-:W-:-:S05]  /*9450*/  IMAD.X R15, R221, 0x1, R3, P1 ;  /* 0x00000001dd0f7824 */ /* 0x000fca00008e0603 */
[----:B------:R0:W3:Y:S04]  /*9460*/  @!P0 LDG.E.U16 R16, [R14.64] ;  /* 0x000000040e108981 */ /* 0x0000e8000c1e1500 */
[----:B0-----:R-:W0:Y:S02]  /*9470*/  S2R R15, SR_TID.X ;  /* 0x00000000000f7919 */ /* 0x001e240000002100 */
[----:B0-----:R-:W-:-:S05]  /*9480*/  LOP3.LUT R15, R15, 0x1f, RZ, 0xc0, !PT ;  /* 0x0000001f0f0f7812 */ /* 0x001fca00078ec0ff */
[----:B------:R-:W-:Y:S02]  /*9490*/  IMAD.SHL.U32 R14, R15, 0x2, RZ ;  /* 0x000000020f0e7824 */ /* 0x000fe400078e00ff */
[----:B------:R-:W0:Y:S03]  /*94a0*/  S2R R15, SR_TID.X ;  /* 0x00000000000f7919 */ /* 0x000e260000002100 */
[----:B------:R-:W-:-:S05]  /*94b0*/  LOP3.LUT R14, R14, 0x20, RZ, 0x3c, !PT ;  /* 0x000000200e0e7812 */ /* 0x000fca00078e3cff */
[----:B------:R0:W-:Y:S01]  /*94c0*/  STS.U16 [R14+0x740], R13 ;  /* 0x0007400d0e007388 */ /* 0x0001e20000000400 */
[----:B------:R-:W-:Y:S02]  /*94d0*/  PRMT R17, RZ, 0x7610, R17 ;  /* 0x00007610ff117816 */ /* 0x000fe40000000011 */
        /* <DEDUP_REMOVED lines=11> */
[----:B0-----:R-:W0:Y:S01]  /*9590*/  S2R R13, SR_TID.X ;  /* 0x00000000000d7919 */ /* 0x001e220000002100 */
[----:B------:R-:W-:Y:S02]  /*95a0*/  IADD3 R12, P1, R230, R166, RZ ;  /* 0x000000a6e60c7210 */ /* 0x000fe40007f3e0ff */
[----:B------:R-:W-:Y:S02]  /*95b0*/  PRMT R15, RZ, 0x7610, R15 ;  /* 0x00007610ff0f7816 */ /* 0x000fe4000000000f */
[----:B0-----:R-:W-:-:S05]  /*95c0*/  LOP3.LUT R13, R13, 0x1f, RZ, 0xc0, !PT ;  /* 0x0000001f0d0d7812 */ /* 0x001fca00078ec0ff */
[----:B------:R-:W-:-:S05]  /*95d0*/  IMAD.SHL.U32 R13, R13, 0x2, RZ ;  /* 0x000000020d0d7824 */ /* 0x000fca00078e00ff */
[----:B------:R-:W-:-:S05]  /*95e0*/  LOP3.LUT R13, R13, 0x20, RZ, 0x3c, !PT ;  /* 0x000000200d0d7812 */ /* 0x000fca00078e3cff */
[----:B------:R0:W-:Y:S02]  /*95f0*/  STS.U16 [R13+0x900], R20 ;  /* 0x000900140d007388 */ /* 0x0001e40000000400 */
[----:B0-----:R-:W-:-:S05]  /*9600*/  IMAD.X R13, R233, 0x1, R3, P1 ;  /* 0x00000001e90d7824 */ /* 0x001fca00008e0603 */
        /* <DEDUP_REMOVED lines=8> */
[----:B--2---:R-:W-:-:S05]  /*9690*/  IMAD.X R13, R180, 0x1, R3, P1 ;  /* 0x00000001b40d7824 */ /* 0x004fca00008e0603 */
[----:B------:R0:W2:Y:S04]  /*96a0*/  @!P0 LDG.E.U16 R20, [R12.64] ;  /* 0x000000040c148981 */ /* 0x0000a8000c1e1500 */
        /* <DEDUP_REMOVED lines=47> */
[----:B------:R-:W-:Y:S01]  /*99a0*/  PRMT R33, RZ, 0x7610, R33 ;  /* 0x00007610ff217816 */ /* 0x000fe20000000021 */
[----:B------:R-:W-:Y:S01]  /*99b0*/  IMAD.SHL.U32 R89, R89, 0x2, RZ ;  /* 0x0000000259597824 */ /* 0x000fe200078e00ff */
[----:B0-----:R-:W-:-:S05]  /*99c0*/  LOP3.LUT R13, R13, 0x1f, RZ, 0xc0, !PT ;  /* 0x0000001f0d0d7812 */ /* 0x001fca00078ec0ff */
[----:B------:R-:W-:-:S05]  /*99d0*/  IMAD.SHL.U32 R13, R13, 0x2, RZ ;  /* 0x000000020d0d7824 */ /* 0x000fca00078e00ff */
[----:B------:R-:W-:-:S05]  /*99e0*/  LOP3.LUT R13, R13, 0x20, RZ, 0x3c, !PT ;  /* 0x000000200d0d7812 */ /* 0x000fca00078e3cff */
[----:B------:R0:W-:Y:S01]  /*99f0*/  STS.U16 [R13+0xf00], R34 ;  /* 0x000f00220d007388 */ /* 0x0001e20000000400 */
[----:B------:R-:W-:Y:S01]  /*9a00*/  LOP3.LUT R89, R89, 0x30, RZ, 0x3c, !PT ;  /* 0x0000003059597812 */ /* 0x000fe200078e3cff */
[----:B0-----:R-:W-:-:S05]  /*9a10*/  IMAD.X R13, R83, 0x1, R3, P1 ;  /* 0x00000001530d7824 */ /* 0x001fca00008e0603 */
[----:B------:R0:W2:Y:S01]  /*9a20*/  @!P0 LDG.E.U16 R33, [R12.64] ;  /* 0x000000040c218981 */ /* 0x0000a2000c1e1500 */
[----:B------:R-:W-:-:S03]  /*9a30*/  PRMT R34, RZ, 0x7610, R34 ;  /* 0x00007610ff227816 */ /* 0x000fc60000000022 */
[----:B------:R-:W-:Y:S01]  /*9a40*/  STS.U16 [R89+0x180], R11 ;  /* 0x0001800b59007388 */ /* 0x000fe20000000400 */
[----:B0-----:R-:W-:-:S03]  /*9a50*/  IADD3 R12, P1, R251, R166, RZ ;  /* 0x000000a6fb0c7210 */ /* 0x001fc60007f3e0ff */
[----:B------:R0:W-:Y:S02]  /*9a60*/  STS.U16 [R89+0x1c0], R10 ;  /* 0x0001c00a59007388 */ /* 0x0001e40000000400 */
[----:B------:R-:W-:-:S05]  /*9a70*/  IMAD.X R13, R250, 0x1, R3, P1 ;  /* 0x00000001fa0d7824 */ /* 0x000fca00008e0603 */
[----:B------:R1:W2:Y:S01]  /*9a80*/  @!P0 LDG.E.U16 R34, [R12.64] ;  /* 0x000000040c228981 */ /* 0x0002a2000c1e1500 */
[----:B0-----:R-:W-:-:S05]  /*9a90*/  IADD3 R10, P1, R165, R166, RZ ;  /* 0x000000a6a50a7210 */ /* 0x001fca0007f3e0ff */
[----:B------:R-:W-:Y:S01]  /*9aa0*/  IMAD.X R11, R164, 0x1, R3, P1 ;  /* 0x00000001a40b7824 */ /* 0x000fe200008e0603 */
[----:B-1----:R-:W-:Y:S01]  /*9ab0*/  PRMT R12, RZ, 0x7610, R12 ;  /* 0x00007610ff0c7816 */ /* 0x002fe2000000000c */
[----:B------:R-:W-:Y:S05]  /*9ac0*/  STS.U16 [R89+0x3c0], R9 ;  /* 0x0003c00959007388 */ /* 0x000fea0000000400 */
[----:B------:R0:W2:Y:S01]  /*9ad0*/  @!P0 LDG.E.U16 R12, [R10.64] ;  /* 0x000000040a0c8981 */ /* 0x0000a2000c1e1500 */
[----:B------:R-:W-:-:S03]  /*9ae0*/  PRMT R13, RZ, 0x7610, R13 ;  /* 0x00007610ff0d7816 */ /* 0x000fc6000000000d */
[----:B------:R1:W-:Y:S01]  /*9af0*/  STS.U16 [R89+0x380], R8 ;  /* 0x0003800859007388 */ /* 0x0003e20000000400 */
[----:B0-----:R-:W-:-:S03]  /*9b00*/  IADD3 R10, P1, R229, R166, RZ ;  /* 0x000000a6e50a7210 */ /* 0x001fc60007f3e0ff */
[----:B------:R-:W-:Y:S02]  /*9b10*/  STS.U16 [R89+0x580], R7 ;  /* 0x0005800759007388 */ /* 0x000fe40000000400 */
[--C-:B------:R-:W-:Y:S01]  /*9b20*/  IMAD.X R11, R228, 0x1, R3.reuse, P1 ;  /* 0x00000001e40b7824 */ /* 0x100fe200008e0603 */
[----:B-1----:R-:W-:Y:S01]  /*9b30*/  IADD3 R8, P1, R239, R166, RZ ;  /* 0x000000a6ef087210 */ /* 0x002fe20007f3e0ff */
[----:B------:R-:W-:Y:S04]  /*9b40*/  STS.U16 [R89+0x5c0], R6 ;  /* 0x0005c00659007388 */ /* 0x000fe80000000400 */
[----:B------:R-:W-:Y:S01]  /*9b50*/  STS.U16 [R89+0x7c0], R5 ;  /* 0x0007c00559007388 */ /* 0x000fe20000000400 */
[----:B------:R-:W-:-:S03]  /*9b60*/  IMAD.X R9, R238, 0x1, R3, P1 ;  /* 0x00000001ee097824 */ /* 0x000fc600008e0603 */
[----:B------:R-:W-:Y:S04]  /*9b70*/  STS.U16 [R89+0x780], R4 ;  /* 0x0007800459007388 */ /* 0x000fe80000000400 */
[----:B------:R0:W2:Y:S04]  /*9b80*/  @!P0 LDG.E.U16 R13, [R10.64] ;  /* 0x000000040a0d8981 */ /* 0x0000a8000c1e1500 */
[----:B------:R-:W-:Y:S04]  /*9b90*/  STS.U16 [R89+0x980], R22 ;  /* 0x0009801659007388 */ /* 0x000fe80000000400 */
[----:B------:R-:W-:Y:S01]  /*9ba0*/  STS.U16 [R89+0x9c0], R23 ;  /* 0x0009c01759007388 */ /* 0x000fe20000000400 */
[----:B0-----:R-:W-:-:S03]  /*9bb0*/  PRMT R10, RZ, 0x7610, R10 ;  /* 0x00007610ff0a7816 */ /* 0x001fc6000000000a */
[----:B------:R-:W-:Y:S04]  /*9bc0*/  STS.U16 [R89+0xbc0], R26 ;  /* 0x000bc01a59007388 */ /* 0x000fe80000000400 */
[----:B------:R-:W-:Y:S04]  /*9bd0*/  STS.U16 [R89+0xb80], R27 ;  /* 0x000b801b59007388 */ /* 0x000fe80000000400 */
[----:B------:R-:W-:Y:S04]  /*9be0*/  STS.U16 [R89+0xd80], R30 ;  /* 0x000d801e59007388 */ /* 0x000fe80000000400 */
[----:B------:R-:W-:Y:S04]  /*9bf0*/  STS.U16 [R89+0xdc0], R31 ;  /* 0x000dc01f59007388 */ /* 0x000fe80000000400 */
[----:B------:R-:W-:Y:S04]  /*9c00*/  STS.U16 [R89+0xfc0], R35 ;  /* 0x000fc02359007388 */ /* 0x000fe80000000400 */
[----:B------:R0:W2:Y:S04]  /*9c10*/  @!P0 LDG.E.U16 R10, [R8.64] ;  /* 0x00000004080a8981 */ /* 0x0000a8000c1e1500 */
[----:B------:R1:W-:Y:S01]  /*9c20*/  STS.U16 [R89+0xf80], R168 ;  /* 0x000f80a859007388 */ /* 0x0003e20000000400 */
[----:B------:R-:W-:-:S02]  /*9c30*/  PRMT R11, RZ, 0x7610, R11 ;  /* 0x00007610ff0b7816 */ /* 0x000fc4000000000b */
[-C--:B0-----:R-:W-:Y:S01]  /*9c40*/  IADD3 R8, P1, R220, R166.reuse, RZ ;  /* 0x000000a6dc087210 */ /* 0x081fe20007f3e0ff */
[----:B-1----:R-:W-:Y:S02]  /*9c50*/  IMAD.MOV.U32 R168, RZ, RZ, R2 ;  /* 0x000000ffffa87224 */ /* 0x002fe400078e0002 */
[----:B------:R-:W0:Y:S02]  /*9c60*/  S2R R2, SR_TID.X ;  /* 0x0000000000027919 */ /* 0x000e240000002100 */
[----:B------:R-:W-:Y:S01]  /*9c70*/  IMAD.X R9, R223, 0x1, R3, P1 ;  /* 0x00000001df097824 */ /* 0x000fe200008e0603 */
[----:B------:R-:W-:-:S04]  /*9c80*/  IADD3 R6, P1, R222, R166, RZ ;  /* 0x000000a6de067210 */ /* 0x000fc80007f3e0ff */
[----:B------:R1:W2:Y:S01]  /*9c90*/  @!P0 LDG.E.U16 R11, [R8.64] ;  /* 0x00000004080b8981 */ /* 0x0002a2000c1e1500 */
[----:B------:R-:W-:Y:S01]  /*9ca0*/  IMAD.X R7, R231, 0x1, R3, P1 ;  /* 0x00000001e7077824 */ /* 0x000fe200008e0603 */
[----:B-1----:R-:W-:-:S06]  /*9cb0*/  PRMT R8, RZ, 0x7610, R8 ;  /* 0x00007610ff087816 */ /* 0x002fcc0000000008 */
[----:B------:R1:W2:Y:S01]  /*9cc0*/  @!P0 LDG.E.U16 R8, [R6.64] ;  /* 0x0000000406088981 */ /* 0x0002a2000c1e1500 */
[----:B------:R-:W-:Y:S02]  /*9cd0*/  PRMT R9, RZ, 0x7610, R9 ;  /* 0x00007610ff097816 */ /* 0x000fe40000000009 */
[----:B0-----:R-:W-:Y:S02]  /*9ce0*/  LOP3.LUT R2, R2, 0x1f, RZ, 0xc0, !PT ;  /* 0x0000001f02027812 */ /* 0x001fe400078ec0ff */
[----:B-1----:R-:W-:-:S05]  /*9cf0*/  IADD3 R6, P1, R217, R166, RZ ;  /* 0x000000a6d9067210 */ /* 0x002fca0007f3e0ff */
[----:B------:R-:W-:Y:S01]  /*9d00*/  IMAD.X R7, R177, 0x1, R3, P1 ;  /* 0x00000001b1077824 */ /* 0x000fe200008e0603 */
[----:B------:R-:W-:Y:S01]  /*9d10*/  IADD3 R4, P1, R179, R166, RZ ;  /* 0x000000a6b3047210 */ /* 0x000fe20007f3e0ff */
[----:B------:R-:W-:-:S03]  /*9d20*/  IMAD.SHL.U32 R2, R2, 0x2, RZ ;  /* 0x0000000202027824 */ /* 0x000fc600078e00ff */
[----:B------:R0:W2:Y:S01]  /*9d30*/  @!P0 LDG.E.U16 R9, [R6.64] ;  /* 0x0000000406098981 */ /* 0x0000a2000c1e1500 */
[----:B------:R-:W-:-:S03]  /*9d40*/  IMAD.X R5, R178, 0x1, R3, P1 ;  /* 0x00000001b2057824 */ /* 0x000fc600008e0603 */
[----:B------:R1:W-:Y:S01]  /*9d50*/  STS.U16 [R2+0x1a00], R185 ;  /* 0x001a00b902007388 */ /* 0x0003e20000000400 */
[----:B0-----:R-:W-:Y:S02]  /*9d60*/  PRMT R6, RZ, 0x7610, R6 ;  /* 0x00007610ff067816 */ /* 0x001fe40000000006 */
[----:B-1----:R-:W-:-:S04]  /*9d70*/  LOP3.LUT R185, R2, 0x10, RZ, 0x3c, !PT ;  /* 0x0000001002b97812 */ /* 0x002fc800078e3cff */
[----:B------:R0:W2:Y:S01]  /*9d80*/  @!P0 LDG.E.U16 R6, [R4.64] ;  /* 0x0000000404068981 */ /* 0x0000a2000c1e1500 */
[----:B------:R-:W-:-:S03]  /*9d90*/  PRMT R7, RZ, 0x7610, R7 ;  /* 0x00007610ff077816 */ /* 0x000fc60000000007 */
[----:B------:R1:W-:Y:S01]  /*9da0*/  STS.U16 [R2+0x1000], R170 ;  /* 0x001000aa02007388 */ /* 0x0003e20000000400 */
[----:B0-----:R-:W-:Y:S01]  /*9db0*/  IMAD.MOV.U32 R5, RZ, RZ, R96 ;  /* 0x000000ffff057224 */ /* 0x001fe200078e0060 */
[----:B------:R-:W-:Y:S02]  /*9dc0*/  IADD3 R4, P1, R215, R166, RZ ;  /* 0x000000a6d7047210 */ /* 0x000fe40007f3e0ff */
[----:B------:R0:W-:Y:S01]  /*9dd0*/  STS.U16 [R2+0x1040], R171 ;  /* 0x001040ab02007388 */ /* 0x0001e20000000400 */
[----:B------:R-:W-:-:S03]  /*9de0*/  IMAD.MOV.U32 R22, RZ, RZ, R5 ;  /* 0x000000ffff167224 */ /* 0x000fc600078e0005 */
[----:B------:R-:W-:Y:S01]  /*9df0*/  STS.U16 [R2+0x1200], R172 ;  /* 0x001200ac02007388 */ /* 0x000fe20000000400 */
[----:B------:R-:W-:-:S03]  /*9e00*/  IMAD.X R5, R241, 0x1, R3, P1 ;  /* 0x00000001f1057824 */ /* 0x000fc600008e0603 */
[----:B------:R-:W-:Y:S04]  /*9e10*/  STS.U16 [R2+0x1240], R173 ;  /* 0x001240ad02007388 */ /* 0x000fe80000000400 */
        /* <DEDUP_REMOVED lines=16> */
[----:B------:R0:W2:Y:S04]  /*9f20*/  @!P0 LDG.E.U16 R7, [R4.64] ;  /* 0x0000000404078981 */ /* 0x0000a8000c1e1500 */
[----:B------:R-:W-:Y:S04]  /*9f30*/  STS.U16 [R185+0x14c0], R208 ;  /* 0x0014c0d0b9007388 */ /* 0x000fe80000000400 */
[----:B------:R-:W-:Y:S04]  /*9f40*/  STS.U16 [R185+0x1680], R211 ;  /* 0x001680d3b9007388 */ /* 0x000fe80000000400 */
[----:B------:R-:W-:Y:S01]  /*9f50*/  STS.U16 [R185+0x16c0], R212 ;  /* 0x0016c0d4b9007388 */ /* 0x000fe20000000400 */
[----:B0-----:R-:W-:-:S03]  /*9f60*/  IMAD.MOV.U32 R4, RZ, RZ, R97 ;  /* 0x000000ffff047224 */ /* 0x001fc600078e0061 */
[----:B------:R-:W-:Y:S01]  /*9f70*/  STS.U16 [R185+0x1880], R213 ;  /* 0x001880d5b9007388 */ /* 0x000fe20000000400 */
[----:B------:R-:W-:-:S03]  /*9f80*/  IMAD.MOV.U32 R5, RZ, RZ, R98 ;  /* 0x000000ffff057224 */ /* 0x000fc600078e0062 */
[----:B------:R-:W-:Y:S01]  /*9f90*/  STS.U16 [R185+0x18c0], R210 ;  /* 0x0018c0d2b9007388 */ /* 0x000fe20000000400 */
[----:B------:R-:W-:-:S03]  /*9fa0*/  IMAD.MOV.U32 R23, RZ, RZ, R99 ;  /* 0x000000ffff177224 */ /* 0x000fc600078e0063 */
[----:B------:R-:W2:Y:S01]  /*9fb0*/  LDL.LU R96, [R1+0x64c] ;  /* 0x00064c0001607983 */ /* 0x000ea20000300800 */
[----:B------:R-:W-:-:S03]  /*9fc0*/  IMAD.MOV.U32 R26, RZ, RZ, R92 ;  /* 0x000000ffff1a7224 */ /* 0x000fc600078e005c */
[----:B------:R-:W-:Y:S01]  /*9fd0*/  STS.U16 [R185+0x1a80], R209 ;  /* 0x001a80d1b9007388 */ /* 0x000fe20000000400 */
[----:B------:R-:W-:-:S03]  /*9fe0*/  IMAD.MOV.U32 R27, RZ, RZ, R93 ;  /* 0x000000ffff1b7224 */ /* 0x000fc600078e005d */
[----:B------:R-:W2:Y:S04]  /*9ff0*/  LDL.LU R97, [R1+0x648] ;  /* 0x0006480001617983 */ /* 0x000ea80000300800 */
        /* <DEDUP_REMOVED lines=9> */
[----:B------:R-:W-:Y:S04]  /*a090*/  STS.U16 [R185+0x1e80], R201 ;  /* 0x001e80c9b9007388 */ /* 0x000fe80000000400 */
[----:B------:R-:W2:Y:S04]  /*a0a0*/  LDL.LU R93, [R1+0x638] ;  /* 0x00063800015d7983 */ /* 0x000ea80000300800 */
[----:B------:R0:W-:Y:S01]  /*a0b0*/  STS.U16 [R185+0x1ec0], R198 ;  /* 0x001ec0c6b9007388 */ /* 0x0001e20000000400 */
[----:B-1----:R-:W-:-:S03]  /*a0c0*/  IMAD.MOV.U32 R170, RZ, RZ, R90 ;  /* 0x000000ffffaa7224 */ /* 0x002fc600078e005a */
[----:B------:R-:W2:Y:S01]  /*a0d0*/  LDL.LU R94, [R1+0x634] ;  /* 0x00063400015e7983 */ /* 0x000ea20000300800 */
[----:B------:R-:W-:-:S03]  /*a0e0*/  IMAD.MOV.U32 R171, RZ, RZ, R91 ;  /* 0x000000ffffab7224 */ /* 0x000fc600078e005b */
[----:B------:R-:W2:Y:S01]  /*a0f0*/  LDL.LU R95, [R1+0x630] ;  /* 0x00063000015f7983 */ /* 0x000ea20000300800 */
[----:B0-----:R-:W-:-:S03]  /*a100*/  LOP3.LUT R185, R2, 0x20, RZ, 0x3c, !PT ;  /* 0x0000002002b97812 */ /* 0x001fc600078e3cff */
[----:B------:R-:W2:Y:S01]  /*a110*/  LDL.LU R88, [R1+0x62c] ;  /* 0x00062c0001587983 */ /* 0x000ea20000300800 */
[----:B------:R-:W-:-:S03]  /*a120*/  IMAD.MOV.U32 R172, RZ, RZ, R84 ;  /* 0x000000ffffac7224 */ /* 0x000fc600078e0054 */
[----:B------:R-:W2:Y:S01]  /*a130*/  LDL.LU R89, [R1+0x628] ;  /* 0x0006280001597983 */ /* 0x000ea20000300800 */
[----:B------:R-:W-:-:S03]  /*a140*/  IMAD.MOV.U32 R173, RZ, RZ, R85 ;  /* 0x000000ffffad7224 */ /* 0x000fc600078e0055 */
[----:B------:R-:W2:Y:S01]  /*a150*/  LDL.LU R90, [R1+0x624] ;  /* 0x00062400015a7983 */ /* 0x000ea20000300800 */
[----:B------:R-:W-:-:S03]  /*a160*/  IMAD.MOV.U32 R174, RZ, RZ, R86 ;  /* 0x000000ffffae7224 */ /* 0x000fc600078e0056 */
[----:B------:R-:W2:Y:S01]  /*a170*/  LDL.LU R91, [R1+0x620] ;  /* 0x00062000015b7983 */ /* 0x000ea20000300800 */
[----:B------:R-:W-:-:S03]  /*a180*/  IMAD.MOV.U32 R175, RZ, RZ, R87 ;  /* 0x000000ffffaf7224 */ /* 0x000fc600078e0057 */
[----:B---3--:R-:W-:Y:S01]  /*a190*/  STS.U16 [R185+0x1100], R196 ;  /* 0x001100c4b9007388 */ /* 0x008fe20000000400 */
[----:B------:R-:W-:-:S03]  /*a1a0*/  IMAD.MOV.U32 R181, RZ, RZ, R80 ;  /* 0x000000ffffb57224 */ /* 0x000fc600078e0050 */
[----:B------:R-:W3:Y:S04]  /*a1b0*/  LDL.LU R84, [R1+0x61c] ;  /* 0x00061c0001547983 */ /* 0x000ee80000300800 */
[----:B------:R-:W-:Y:S01]  /*a1c0*/  STS.U16 [R185+0x1140], R194 ;  /* 0x001140c2b9007388 */ /* 0x000fe20000000400 */
[----:B------:R-:W-:-:S03]  /*a1d0*/  IMAD.MOV.U32 R182, RZ, RZ, R81 ;  /* 0x000000ffffb67224 */ /* 0x000fc600078e0051 */
[----:B------:R-:W3:Y:S04]  /*a1e0*/  LDL.LU R85, [R1+0x618] ;  /* 0x0006180001557983 */ /* 0x000ee80000300800 */
[----:B------:R-:W-:Y:S01]  /*a1f0*/  STS.U16 [R185+0x1300], R190 ;  /* 0x001300beb9007388 */ /* 0x000fe20000000400 */
[----:B------:R-:W-:-:S03]  /*a200*/  IMAD.MOV.U32 R183, RZ, RZ, R82 ;  /* 0x000000ffffb77224 */ /* 0x000fc600078e0052 */
[----:B------:R-:W3:Y:S04]  /*a210*/  LDL.LU R86, [R1+0x614] ;  /* 0x0006140001567983 */ /* 0x000ee80000300800 */
[----:B----4-:R-:W-:Y:S01]  /*a220*/  STS.U16 [R185+0x1340], R188 ;  /* 0x001340bcb9007388 */ /* 0x010fe20000000400 */
[----:B------:R-:W-:-:S03]  /*a230*/  IMAD.MOV.U32 R184, RZ, RZ, R83 ;  /* 0x000000ffffb87224 */ /* 0x000fc600078e0053 */
[----:B------:R-:W3:Y:S04]  /*a240*/  LDL.LU R87, [R1+0x610] ;  /* 0x0006100001577983 */ /* 0x000ee80000300800 */
[----:B------:R-:W-:Y:S04]  /*a250*/  STS.U16 [R185+0x1500], R186 ;  /* 0x001500bab9007388 */ /* 0x000fe80000000400 */
[----:B------:R-:W4:Y:S04]  /*a260*/  LDL.LU R80, [R1+0x60c] ;  /* 0x00060c0001507983 */ /* 0x000f280000300800 */
[----:B------:R-:W-:Y:S04]  /*a270*/  STS.U16 [R185+0x1540], R32 ;  /* 0x00154020b9007388 */ /* 0x000fe80000000400 */
[----:B------:R-:W4:Y:S04]  /*a280*/  LDL.LU R81, [R1+0x608] ;  /* 0x0006080001517983 */ /* 0x000f280000300800 */
[----:B------:R-:W-:Y:S04]  /*a290*/  STS.U16 [R185+0x1700], R214 ;  /* 0x001700d6b9007388 */ /* 0x000fe80000000400 */
[----:B------:R-:W4:Y:S04]  /*a2a0*/  LDL.LU R82, [R1+0x604] ;  /* 0x0006040001527983 */ /* 0x000f280000300800 */
[----:B------:R0:W-:Y:S04]  /*a2b0*/  STS.U16 [R185+0x1740], R192 ;  /* 0x001740c0b9007388 */ /* 0x0001e80000000400 */
[----:B------:R-:W4:Y:S04]  /*a2c0*/  LDL.LU R83, [R1+0x600] ;  /* 0x0006000001537983 */ /* 0x000f280000300800 */
[----:B------:R1:W-:Y:S04]  /*a2d0*/  STS.U16 [R185+0x1900], R193 ;  /* 0x001900c1b9007388 */ /* 0x0003e80000000400 */
[----:B0-----:R-:W3:Y:S04]  /*a2e0*/  LDL R192, [R1+0x374] ;  /* 0x0003740001c07983 */ /* 0x001ee80000100800 */
[----:B------:R-:W4:Y:S04]  /*a2f0*/  LDL R190, [R1+0x370] ;  /* 0x0003700001be7983 */ /* 0x000f280000100800 */
[----:B-1----:R-:W4:Y:S04]  /*a300*/  LDL R193, [R1+0x368] ;  /* 0x0003680001c17983 */ /* 0x002f280000100800 */
[----:B------:R-:W4:Y:S04]  /*a310*/  LDL R188, [R1+0x36c] ;  /* 0x00036c0001bc7983 */ /* 0x000f280000100800 */
[----:B------:R-:W4:Y:S04]  /*a320*/  LDL.LU R202, [R1+0x298] ;  /* 0x0002980001ca7983 */ /* 0x000f280000300800 */
[----:B------:R-:W-:Y:S04]  /*a330*/  STS.U16 [R185+0x1940], R18 ;  /* 0x00194012b9007388 */ /* 0x000fe80000000400 */
[----:B------:R-:W-:Y:S04]  /*a340*/  STS.U16 [R185+0x1b00], R19 ;  /* 0x001b0013b9007388 */ /* 0x000fe80000000400 */
[----:B------:R-:W-:Y:S04]  /*a350*/  STS.U16 [R185+0x1b40], R16 ;  /* 0x001b4010b9007388 */ /* 0x000fe80000000400 */
[----:B------:R-:W-:Y:S04]  /*a360*/  STS.U16 [R185+0x1d00], R17 ;  /* 0x001d0011b9007388 */ /* 0x000fe80000000400 */
[----:B------:R-:W-:Y:S04]  /*a370*/  STS.U16 [R185+0x1d40], R14 ;  /* 0x001d400eb9007388 */ /* 0x000fe80000000400 */
[----:B------:R-:W-:Y:S04]  /*a380*/  STS.U16 [R185+0x1f00], R15 ;  /* 0x001f000fb9007388 */ /* 0x000fe80000000400 */
[----:B--2---:R0:W-:Y:S02]  /*a390*/  STS.U16 [R185+0x1f40], R20 ;  /* 0x001f4014b9007388 */ /* 0x0041e40000000400 */
[----:B0-----:R-:W-:-:S05]  /*a3a0*/  LOP3.LUT R185, R2, 0x30, RZ, 0x3c, !PT ;  /* 0x0000003002b97812 */ /* 0x001fca00078e3cff */
        /* <DEDUP_REMOVED lines=16> */
[----:B------:R-:W-:Y:S01]  /*a4b0*/  BAR.SYNC.DEFER_BLOCKING 0x0 ;  /* 0x0000000000007b1d */ /* 0x000fe20000010000 */
[----:B------:R-:W-:-:S02]  /*a4c0*/  IMAD.MOV.U32 R199, RZ, RZ, R183 ;  /* 0x000000ffffc77224 */ /* 0x000fc400078e00b7 */
[----:B------:R-:W-:Y:S02]  /*a4d0*/  IMAD.MOV.U32 R208, RZ, RZ, R182 ;  /* 0x000000ffffd07224 */ /* 0x000fe400078e00b6 */
[----:B------:R-:W-:Y:S02]  /*a4e0*/  IMAD.MOV.U32 R183, RZ, RZ, R175 ;  /* 0x000000ffffb77224 */ /* 0x000fe400078e00af */
[----:B------:R-:W-:Y:S02]  /*a4f0*/  IMAD.MOV.U32 R206, RZ, RZ, R174 ;  /* 0x000000ffffce7224 */ /* 0x000fe400078e00ae */
[----:B------:R-:W-:Y:S02]  /*a500*/  IMAD.MOV.U32 R212, RZ, RZ, R173 ;  /* 0x000000ffffd47224 */ /* 0x000fe400078e00ad */
[----:B------:R-:W-:Y:S02]  /*a510*/  IMAD.MOV.U32 R191, RZ, RZ, R172 ;  /* 0x000000ffffbf7224 */ /* 0x000fe400078e00ac */
[----:B------:R-:W-:-:S02]  /*a520*/  IMAD.MOV.U32 R209, RZ, RZ, R35 ;  /* 0x000000ffffd17224 */ /* 0x000fc400078e0023 */
[----:B------:R-:W-:Y:S02]  /*a530*/  IMAD.MOV.U32 R203, RZ, RZ, R31 ;  /* 0x000000ffffcb7224 */ /* 0x000fe400078e001f */
[----:B------:R-:W-:Y:S02]  /*a540*/  IMAD.MOV.U32 R200, RZ, RZ, R30 ;  /* 0x000000ffffc87224 */ /* 0x000fe400078e001e */
[----:B------:R-:W-:Y:S02]  /*a550*/  IMAD.MOV.U32 R182, RZ, RZ, R27 ;  /* 0x000000ffffb67224 */ /* 0x000fe400078e001b */
[----:B------:R-:W-:Y:S02]  /*a560*/  IMAD.MOV.U32 R197, RZ, RZ, R26 ;  /* 0x000000ffffc57224 */ /* 0x000fe400078e001a */
[----:B------:R-:W-:Y:S01]  /*a570*/  IMAD.MOV.U32 R207, RZ, RZ, R23 ;  /* 0x000000ffffcf7224 */ /* 0x000fe200078e0017 */
[----:B------:R-:W-:Y:S01]  /*a580*/  LDSM.16.M88.4 R32, [R167+0x1200] ;  /* 0x00120000a720783b */ /* 0x000fe20000000200 */
[----:B------:R-:W-:-:S02]  /*a590*/  IMAD.MOV.U32 R205, RZ, RZ, R4 ;  /* 0x000000ffffcd7224 */ /* 0x000fc400078e0004 */
[----:B------:R-:W-:Y:S01]  /*a5a0*/  IMAD.MOV.U32 R195, RZ, RZ, R5 ;  /* 0x000000ffffc37224 */ /* 0x000fe200078e0005 */
[----:B------:R-:W-:Y:S01]  /*a5b0*/  LDSM.16.M88.4 R28, [R167+0x1400] ;  /* 0x00140000a71c783b */ /* 0x000fe20000000200 */
[----:B------:R-:W-:-:S03]  /*a5c0*/  IMAD.MOV.U32 R189, RZ, RZ, R22 ;  /* 0x000000ffffbd7224 */ /* 0x000fc600078e0016 */
[----:B------:R-:W-:Y:S04]  /*a5d0*/  LDSM.16.M88.4 R4, [R167+0x1000] ;  /* 0x00100000a704783b */ /* 0x000fe80000000200 */
[----:B------:R-:W-:Y:S04]  /*a5e0*/  LDSM.16.M88.4 R24, [R167+0x1600] ;  /* 0x00160000a718783b */ /* 0x000fe80000000200 */
[----:B------:R-:W-:Y:S04]  /*a5f0*/  LDSM.16.M88.4 R20, [R167+0x1800] ;  /* 0x00180000a714783b */ /* 0x000fe80000000200 */
[----:B------:R-:W-:Y:S04]  /*a600*/  LDSM.16.M88.4 R16, [R167+0x1a00] ;  /* 0x001a0000a710783b */ /* 0x000fe80000000200 */
[----:B------:R-:W-:Y:S04]  /*a610*/  LDSM.16.M88.4 R12, [R167+0x1c00] ;  /* 0x001c0000a70c783b */ /* 0x000fe80000000200 */
[----:B------:R-:W-:Y:S01]  /*a620*/  LDSM.16.M88.4 R8, [R167+0x1e00] ;  /* 0x001e0000a708783b */ /* 0x000fe20000000200 */
[----:B------:R-:W-:-:S02]  /*a630*/  IMAD.MOV.U32 R204, RZ, RZ, R184 ;  /* 0x000000ffffcc7224 */ /* 0x000fc400078e00b8 */
[----:B------:R-:W-:Y:S02]  /*a640*/  IMAD.MOV.U32 R211, RZ, RZ, R171 ;  /* 0x000000ffffd37224 */ /* 0x000fe400078e00ab */
[----:B------:R-:W-:Y:S02]  /*a650*/  IMAD.MOV.U32 R213, RZ, RZ, R170 ;  /* 0x000000ffffd57224 */ /* 0x000fe400078e00aa */
[----:B------:R-:W-:Y:S02]  /*a660*/  IMAD.MOV.U32 R210, RZ, RZ, R168 ;  /* 0x000000ffffd27224 */ /* 0x000fe400078e00a8 */
[----:B---3--:R-:W-:Y:S04]  /*a670*/  LDSM.16.MT88.4 R168, [R192] ;  /* 0x00000000c0a8783b */ /* 0x008fe80000004200 */
[----:B----4-:R-:W-:Y:S04]  /*a680*/  LDSM.16.MT88.4 R184, [R190] ;  /* 0x00000000beb8783b */ /* 0x010fe80000004200 */
[----:B------:R-:W0:Y:S02]  /*a690*/  LDSM.16.MT88.4 R172, [R193] ;  /* 0x00000000c1ac783b */ /* 0x000e240000004200 */
[C---:B0-----:R-:W-:Y:S08]  /*a6a0*/  HMMA.16816.F32 R76, R172.reuse, R4, R76 ;  /* 0x00000004ac4c723c */ /* 0x041ff0000000184c */
[C---:B------:R-:W-:Y:S08]  /*a6b0*/  HMMA.16816.F32 R72, R172.reuse, R32, R72 ;  /* 0x00000020ac48723c */ /* 0x040ff00000001848 */
[C---:B------:R-:W-:Y:S08]  /*a6c0*/  HMMA.16816.F32 R68, R172.reuse, R28, R68 ;  /* 0x0000001cac44723c */ /* 0x040ff00000001844 */
[C---:B------:R-:W-:Y:S08]  /*a6d0*/  HMMA.16816.F32 R64, R172.reuse, R24, R64 ;  /* 0x00000018ac40723c */ /* 0x040ff00000001840 */
[C---:B------:R-:W-:Y:S08]  /*a6e0*/  HMMA.16816.F32 R60, R172.reuse, R20, R60 ;  /* 0x00000014ac3c723c */ /* 0x040ff0000000183c */
[C---:B------:R-:W-:Y:S08]  /*a6f0*/  HMMA.16816.F32 R56, R172.reuse, R16, R56 ;  /* 0x00000010ac38723c */ /* 0x040ff00000001838 */
[C---:B------:R-:W-:Y:S08]  /*a700*/  HMMA.16816.F32 R52, R172.reuse, R12, R52 ;  /* 0x0000000cac34723c */ /* 0x040ff00000001834 */
[----:B------:R-:W-:Y:S01]  /*a710*/  HMMA.16816.F32 R48, R172, R8, R48 ;  /* 0x00000008ac30723c */ /* 0x000fe20000001830 */
[----:B------:R-:W0:Y:S07]  /*a720*/  LDSM.16.MT88.4 R172, [R188] ;  /* 0x00000000bcac783b */ /* 0x000e2e0000004200 */
[-C--:B------:R-:W-:Y:S08]  /*a730*/  HMMA.16816.F32 R44, R168, R4.reuse, R44 ;  /* 0x00000004a82c723c */ /* 0x080ff0000000182c */
[----:B------:R-:W-:Y:S08]  /*a740*/  HMMA.16816.F32 R140, R184, R4, R140 ;  /* 0x00000004b88c723c */ /* 0x000ff0000000188c */
[----:B------:R-:W-:Y:S08]  /*a750*/  HMMA.16816.F32 R144, R168, R8, R144 ;  /* 0x00000008a890723c */ /* 0x000ff00000001890 */
[----:B0-----:R-:W-:Y:S07]  /*a760*/  HMMA.16816.F32 R108, R172, R4, R108 ;  /* 0x00000004ac6c723c */ /* 0x001fee000000186c */
[----:B------:R-:W-:-:S02]  /*a770*/  IMAD.MOV.U32 R4, RZ, RZ, R216 ;  /* 0x000000ffff047224 */ /* 0x000fc400078e00d8 */
[----:B------:R-:W-:Y:S02]  /*a780*/  IMAD.MOV.U32 R216, RZ, RZ, c[0x0][0x18c] ;  /* 0x00006300ffd87624 */ /* 0x000fe400078e00ff */
[----:B------:R-:W-:Y:S02]  /*a790*/  IMAD.MOV.U32 R5, RZ, RZ, R202 ;  /* 0x000000ffff057224 */ /* 0x000fe400078e00ca */
[----:B------:R-:W-:-:S04]  /*a7a0*/  IMAD.SHL.U32 R216, R216, 0x20, RZ ;  /* 0x00000020d8d87824 */ /* 0x000fc800078e00ff */
[----:B------:R-:W-:Y:S01]  /*a7b0*/  IMAD.WIDE R4, R216, 0x2, R4 ;  /* 0x00000002d8047825 */ /* 0x000fe200078e0204 */
[-C--:B------:R-:W-:Y:S04]  /*a7c0*/  HMMA.16816.F32 R112, R184, R8.reuse, R112 ;  /* 0x00000008b870723c */ /* 0x080fe80000001870 */
[----:B------:R0:W-:Y:S04]  /*a7d0*/  STL [R1+0x328], R4 ;  /* 0x0003280401007387 */ /* 0x0001e80000100800 */
[----:B------:R1:W-:Y:S01]  /*a7e0*/  STL [R1+0x298], R5 ;  /* 0x0002980501007387 */ /* 0x0003e20000100800 */
[----:B------:R-:W-:Y:S01]  /*a7f0*/  HMMA.16816.F32 R80, R172, R8, R80 ;  /* 0x00000008ac50723c */ /* 0x000fe20000001850 */
[----:B0-----:R-:W-:-:S02]  /*a800*/  IMAD.MOV.U32 R4, RZ, RZ, R215 ;  /* 0x000000ffff047224 */ /* 0x001fc400078e00d7 */
[----:B-1----:R-:W-:-:S04]  /*a810*/  IMAD.MOV.U32 R5, RZ, RZ, R241 ;  /* 0x000000ffff057224 */ /* 0x002fc800078e00f1 */
[----:B------:R-:W-:Y:S01]  /*a820*/  IMAD.MOV.U32 R8, RZ, RZ, R232 ;  /* 0x000000ffff087224 */ /* 0x000fe200078e00e8 */
[----:B------:R-:W2:Y:S01]  /*a830*/  LDL.LU R241, [R1+0x5fc] ;  /* 0x0005fc0001f17983 */ /* 0x000ea20000300800 */
[----:B------:R-:W-:Y:S01]  /*a840*/  IMAD.MOV.U32 R9, RZ, RZ, R180 ;  /* 0x000000ffff097224 */ /* 0x000fe200078e00b4 */
[-C--:B------:R-:W-:Y:S01]  /*a850*/  HMMA.16816.F32 R148, R168, R12.reuse, R148 ;  /* 0x0000000ca894723c */ /* 0x080fe20000001894 */
[C---:B------:R-:W-:Y:S01]  /*a860*/  IMAD.WIDE R4, R216.reuse, 0x2, R4 ;  /* 0x00000002d8047825 */ /* 0x040fe200078e0204 */
[----:B------:R-:W3:Y:S04]  /*a870*/  LDL.LU R215, [R1+0x5f8] ;  /* 0x0005f80001d77983 */ /* 0x000ee80000300800 */
[----:B------:R-:W4:Y:S02]  /*a880*/  LDL.LU R180, [R1+0x5f4] ;  /* 0x0005f40001b47983 */ /* 0x000f240000300800 */
[-C--:B------:R-:W-:Y:S02]  /*a890*/  HMMA.16816.F32 R116, R184, R12.reuse, R116 ;  /* 0x0000000cb874723c */ /* 0x080fe40000001874 */
[----:B------:R-:W4:Y:S06]  /*a8a0*/  LDL.LU R232, [R1+0x5f0] ;  /* 0x0005f00001e87983 */ /* 0x000f2c0000300800 */
[----:B------:R-:W-:Y:S07]  /*a8b0*/  HMMA.16816.F32 R84, R172, R12, R84 ;  /* 0x0000000cac54723c */ /* 0x000fee0000001854 */
[----:B------:R-:W-:-:S04]  /*a8c0*/  IMAD.WIDE R12, R216, 0x2, R8 ;  /* 0x00000002d80c7825 */ /* 0x000fc800078e0208 */
[----:B------:R-:W-:Y:S02]  /*a8d0*/  IMAD.MOV.U32 R9, RZ, RZ, R233 ;  /* 0x000000ffff097224 */ /* 0x000fe400078e00e9 */
[----:B------:R-:W-:Y:S01]  /*a8e0*/  IMAD.MOV.U32 R8, RZ, RZ, R230 ;  /* 0x000000ffff087224 */ /* 0x000fe200078e00e6 */
[----:B------:R-:W4:Y:S04]  /*a8f0*/  LDL.LU R233, [R1+0x5ec] ;  /* 0x0005ec0001e97983 */ /* 0x000f280000300800 */
[----:B------:R-:W4:Y:S04]  /*a900*/  LDL.LU R230, [R1+0x5e8] ;  /* 0x0005e80001e67983 */ /* 0x000f280000300800 */
[----:B------:R-:W-:Y:S04]  /*a910*/  STL [R1+0x1d8], R4 ;  /* 0x0001d80401007387 */ /* 0x000fe80000100800 */
[----:B------:R0:W-:Y:S04]  /*a920*/  STL [R1+0x168], R5 ;  /* 0x0001680501007387 */ /* 0x0001e80000100800 */
[----:B------:R-:W4:Y:S04]  /*a930*/  LDL.LU R196, [R1+0x1e8] ;  /* 0x0001e80001c47983 */ /* 0x000f280000300800 */
[----:B------:R-:W4:Y:S01]  /*a940*/  LDL.LU R202, [R1+0x2a0] ;  /* 0x0002a00001ca7983 */ /* 0x000f220000300800 */
[----:B------:R-:W-:-:S03]  /*a950*/  IMAD.WIDE R8, R216, 0x2, R8 ;  /* 0x00000002d8087825 */ /* 0x000fc600078e0208 */
[----:B------:R-:W-:Y:S04]  /*a960*/  STL [R1+0x1dc], R12 ;  /* 0x0001dc0c01007387 */ /* 0x000fe80000100800 */
[----:B------:R3:W-:Y:S04]  /*a970*/  STL [R1+0x16c], R13 ;  /* 0x00016c0d01007387 */ /* 0x0007e80000100800 */
[----:B------:R-:W-:Y:S04]  /*a980*/  STL [R1+0x32c], R8 ;  /* 0x00032c0801007387 */ /* 0x000fe80000100800 */
[----:B------:R1:W-:Y:S04]  /*a990*/  STL [R1+0x29c], R9 ;  /* 0x00029c0901007387 */ /* 0x0003e80000100800 */
[----:B------:R-:W4:Y:S04]  /*a9a0*/  LDL.LU R198, [R1+0x178] ;  /* 0x0001780001c67983 */ /* 0x000f280000300800 */
[----:B------:R-:W4:Y:S01]  /*a9b0*/  LDL.LU R201, [R1+0x1ec] ;  /* 0x0001ec0001c97983 */ /* 0x000f220000300800 */
[----:B0-----:R-:W-:-:S03]  /*a9c0*/  IMAD.MOV.U32 R5, RZ, RZ, R240 ;  /* 0x000000ffff057224 */ /* 0x001fc600078e00f0 */
[----:B------:R-:W4:Y:S01]  /*a9d0*/  LDL.LU R240, [R1+0x5e4] ;  /* 0x0005e40001f07983 */ /* 0x000f220000300800 */
[----:B--2---:R-:W-:-:S03]  /*a9e0*/  IMAD.MOV.U32 R4, RZ, RZ, R241 ;  /* 0x000000ffff047224 */ /* 0x004fc600078e00f1 */
[----:B------:R-:W2:Y:S01]  /*a9f0*/  LDL.LU R241, [R1+0x5e0] ;  /* 0x0005e00001f17983 */ /* 0x000ea20000300800 */
[----:B---3--:R-:W-:Y:S02]  /*aa00*/  IMAD.MOV.U32 R13, RZ, RZ, R215 ;  /* 0x000000ffff0d7224 */ /* 0x008fe400078e00d7 */
[C---:B------:R-:W-:Y:S01]  /*aa10*/  IMAD.WIDE R4, R216.reuse, 0x2, R4 ;  /* 0x00000002d8047825 */ /* 0x040fe200078e0204 */
[----:B------:R-:W3:Y:S03]  /*aa20*/  LDL.LU R215, [R1+0x5dc] ;  /* 0x0005dc0001d77983 */ /* 0x000ee60000300800 */
[----:B----4-:R-:W-:Y:S02]  /*aa30*/  IMAD.MOV.U32 R12, RZ, RZ, R180 ;  /* 0x000000ffff0c7224 */ /* 0x010fe400078e00b4 */
[----:B------:R-:W4:Y:S02]  /*aa40*/  LDL.LU R180, [R1+0x5d8] ;  /* 0x0005d80001b47983 */ /* 0x000f240000300800 */
[----:B------:R-:W-:-:S02]  /*aa50*/  IMAD.WIDE R12, R216, 0x2, R12 ;  /* 0x00000002d80c7825 */ /* 0x000fc400078e020c */
[----:B------:R-:W-:Y:S04]  /*aa60*/  STL [R1+0x1e0], R4 ;  /* 0x0001e00401007387 */ /* 0x000fe80000100800 */
[----:B------:R0:W-:Y:S04]  /*aa70*/  STL [R1+0x170], R5 ;  /* 0x0001700501007387 */ /* 0x0001e80000100800 */
[----:B------:R-:W-:Y:S04]  /*aa80*/  STL [R1+0x1e4], R12 ;  /* 0x0001e40c01007387 */ /* 0x000fe80000100800 */
[----:B------:R-:W-:Y:S01]  /*aa90*/  STL [R1+0x174], R13 ;  /* 0x0001740d01007387 */ /* 0x000fe20000100800 */
[----:B-1----:R-:W-:-:S02]  /*aaa0*/  IMAD.MOV.U32 R9, RZ, RZ, R196 ;  /* 0x000000ffff097224 */ /* 0x002fc400078e00c4 */
[----:B------:R-:W-:-:S04]  /*aab0*/  IMAD.MOV.U32 R8, RZ, RZ, R202 ;  /* 0x000000ffff087224 */ /* 0x000fc800078e00ca */
[----:B------:R-:W-:-:S05]  /*aac0*/  IMAD.WIDE R8, R216, 0x2, R8 ;  /* 0x00000002d8087825 */ /* 0x000fca00078e0208 */
[----:B------:R1:W-:Y:S04]  /*aad0*/  STL [R1+0x2a0], R8 ;  /* 0x0002a00801007387 */ /* 0x0003e80000100800 */
[----:B------:R1:W-:Y:S04]  /*aae0*/  STL [R1+0x1e8], R9 ;  /* 0x0001e80901007387 */ /* 0x0003e80000100800 */
[----:B------:R-:W2:Y:S01]  /*aaf0*/  LDL.LU R202, [R1+0x1fc] ;  /* 0x0001fc0001ca7983 */ /* 0x000ea20000300800 */
[----:B0-----:R-:W-:Y:S02]  /*ab00*/  IMAD.MOV.U32 R5, RZ, RZ, R198 ;  /* 0x000000ffff057224 */ /* 0x001fe400078e00c6 */
[----:B-1----:R-:W-:-:S02]  /*ab10*/  IMAD.MOV.U32 R8, RZ, RZ, R179 ;  /* 0x000000ffff087224 */ /* 0x002fc400078e00b3 */
[----:B------:R-:W-:Y:S02]  /*ab20*/  IMAD.MOV.U32 R4, RZ, RZ, R201 ;  /* 0x000000ffff047224 */ /* 0x000fe400078e00c9 */
[----:B------:R-:W-:Y:S02]  /*ab30*/  IMAD.MOV.U32 R9, RZ, RZ, R178 ;  /* 0x000000ffff097224 */ /* 0x000fe400078e00b2 */
[----:B------:R-:W-:Y:S01]  /*ab40*/  IMAD.WIDE R4, R216, 0x2, R4 ;  /* 0x00000002d8047825 */ /* 0x000fe200078e0204 */
[----:B------:R-:W3:Y:S03]  /*ab50*/  LDL.LU R178, [R1+0x5d4] ;  /* 0x0005d40001b27983 */ /* 0x000ee60000300800 */
[----:B------:R-:W-:Y:S01]  /*ab60*/  IMAD.MOV.U32 R12, RZ, RZ, R217 ;  /* 0x000000ffff0c7224 */ /* 0x000fe200078e00d9 */
[----:B------:R-:W3:Y:S01]  /*ab70*/  LDL.LU R179, [R1+0x5d0] ;  /* 0x0005d00001b37983 */ /* 0x000ee20000300800 */
[----:B------:R-:W-:-:S02]  /*ab80*/  IMAD.MOV.U32 R13, RZ, RZ, R177 ;  /* 0x000000ffff0d7224 */ /* 0x000fc400078e00b1 */
[C---:B------:R-:W-:Y:S01]  /*ab90*/  IMAD.WIDE R8, R216.reuse, 0x2, R8 ;  /* 0x00000002d8087825 */ /* 0x040fe200078e0208 */
[----:B------:R-:W3:Y:S03]  /*aba0*/  LDL.LU R177, [R1+0x5cc] ;  /* 0x0005cc0001b17983 */ /* 0x000ee60000300800 */
[----:B------:R-:W-:Y:S01]  /*abb0*/  IMAD.WIDE R12, R216, 0x2, R12 ;  /* 0x00000002d80c7825 */ /* 0x000fe200078e020c */
[----:B------:R-:W3:Y:S04]  /*abc0*/  LDL.LU R217, [R1+0x5c8] ;  /* 0x0005c80001d97983 */ /* 0x000ee80000300800 */
[----:B------:R0:W-:Y:S04]  /*abd0*/  STL [R1+0x1ec], R4 ;  /* 0x0001ec0401007387 */ /* 0x0001e80000100800 */
[----:B------:R1:W-:Y:S04]  /*abe0*/  STL [R1+0x178], R5 ;  /* 0x0001780501007387 */ /* 0x0003e80000100800 */
[----:B------:R1:W-:Y:S01]  /*abf0*/  STL [R1+0x2a4], R8 ;  /* 0x0002a40801007387 */ /* 0x0003e20000100800 */
[----:B0-----:R-:W-:-:S03]  /*ac00*/  IMAD.MOV.U32 R4, RZ, RZ, R245 ;  /* 0x000000ffff047224 */ /* 0x001fc600078e00f5 */
[----:B------:R0:W-:Y:S01]  /*ac10*/  STL [R1+0x1f0], R9 ;  /* 0x0001f00901007387 */ /* 0x0001e20000100800 */
[----:B-1----:R-:W-:-:S03]  /*ac20*/  IMAD.MOV.U32 R5, RZ, RZ, R244 ;  /* 0x000000ffff057224 */ /* 0x002fc600078e00f4 */
[----:B------:R1:W-:Y:S01]  /*ac30*/  STL [R1+0x330], R12 ;  /* 0x0003300c01007387 */ /* 0x0003e20000100800 */
[----:B------:R-:W-:-:S03]  /*ac40*/  IMAD.WIDE R4, R216, 0x2, R4 ;  /* 0x00000002d8047825 */ /* 0x000fc600078e0204 */
[----:B------:R2:W-:Y:S01]  /*ac50*/  STL [R1+0x2a8], R13 ;  /* 0x0002a80d01007387 */ /* 0x0005e20000100800 */
[----:B------:R-:W-:Y:S02]  /*ac60*/  IMAD.MOV.U32 R8, RZ, RZ, R243 ;  /* 0x000000ffff087224 */ /* 0x000fe400078e00f3 */
[----:B0-----:R-:W-:Y:S01]  /*ac70*/  IMAD.MOV.U32 R9, RZ, RZ, R242 ;  /* 0x000000ffff097224 */ /* 0x001fe200078e00f2 */
[----:B------:R-:W3:Y:S04]  /*ac80*/  LDL.LU R244, [R1+0x5c4] ;  /* 0x0005c40001f47983 */ /* 0x000ee80000300800 */
[----:B------:R-:W3:Y:S01]  /*ac90*/  LDL.LU R245, [R1+0x5c0] ;  /* 0x0005c00001f57983 */ /* 0x000ee20000300800 */
[----:B-1----:R-:W-:-:S03]  /*aca0*/  IMAD.MOV.U32 R12, RZ, RZ, R232 ;  /* 0x000000ffff0c7224 */ /* 0x002fc600078e00e8 */
[----:B------:R-:W3:Y:S04]  /*acb0*/  LDL.LU R242, [R1+0x5bc] ;  /* 0x0005bc0001f27983 */ /* 0x000ee80000300800 */
[----:B------:R-:W3:Y:S04]  /*acc0*/  LDL.LU R243, [R1+0x5b8] ;  /* 0x0005b80001f37983 */ /* 0x000ee80000300800 */
[----:B------:R-:W3:Y:S04]  /*acd0*/  LDL.LU R232, [R1+0x5b4] ;  /* 0x0005b40001e87983 */ /* 0x000ee80000300800 */
[----:B------:R0:W-:Y:S04]  /*ace0*/  STL [R1+0x1f4], R4 ;  /* 0x0001f40401007387 */ /* 0x0001e80000100800 */
[----:B------:R-:W3:Y:S04]  /*acf0*/  LDL.LU R196, [R1+0x204] ;  /* 0x0002040001c47983 */ /* 0x000ee80000300800 */
[----:B------:R-:W4:Y:S04]  /*ad00*/  LDL.LU R198, [R1+0x2b4] ;  /* 0x0002b40001c67983 */ /* 0x000f280000300800 */
[----:B------:R-:W4:Y:S01]  /*ad10*/  LDL.LU R201, [R1+0x2b8] ;  /* 0x0002b80001c97983 */ /* 0x000f220000300800 */
[----:B--2---:R-:W-:-:S03]  /*ad20*/  IMAD.MOV.U32 R13, RZ, RZ, R202 ;  /* 0x000000ffff0d7224 */ /* 0x004fc600078e00ca */
[----:B------:R-:W2:Y:S01]  /*ad30*/  LDL.LU R202, [R1+0x334] ;  /* 0x0003340001ca7983 */ /* 0x000ea20000300800 */
[----:B------:R-:W-:-:S03]  /*ad40*/  IMAD.WIDE R8, R216, 0x2, R8 ;  /* 0x00000002d8087825 */ /* 0x000fc600078e0208 */
[----:B------:R1:W-:Y:S01]  /*ad50*/  STL [R1+0x17c], R5 ;  /* 0x00017c0501007387 */ /* 0x0003e20000100800 */
[----:B------:R-:W-:-:S03]  /*ad60*/  IMAD.WIDE R12, R216, 0x2, R12 ;  /* 0x00000002d80c7825 */ /* 0x000fc600078e020c */
[----:B------:R-:W-:Y:S01]  /*ad70*/  STL [R1+0x2ac], R8 ;  /* 0x0002ac0801007387 */ /* 0x000fe20000100800 */
[----:B0-----:R-:W-:-:S03]  /*ad80*/  IMAD.MOV.U32 R4, RZ, RZ, R230 ;  /* 0x000000ffff047224 */ /* 0x001fc600078e00e6 */
[----:B------:R-:W-:Y:S01]  /*ad90*/  STL [R1+0x1f8], R9 ;  /* 0x0001f80901007387 */ /* 0x000fe20000100800 */
[----:B-1----:R-:W-:-:S03]  /*ada0*/  IMAD.MOV.U32 R5, RZ, RZ, R233 ;  /* 0x000000ffff057224 */ /* 0x002fc600078e00e9 */
[----:B------:R-:W-:Y:S01]  /*adb0*/  STL [R1+0x2b0], R12 ;  /* 0x0002b00c01007387 */ /* 0x000fe20000100800 */
[----:B------:R-:W-:-:S03]  /*adc0*/  IMAD.WIDE R4, R216, 0x2, R4 ;  /* 0x00000002d8047825 */ /* 0x000fc600078e0204 */
[----:B------:R-:W-:Y:S04]  /*add0*/  STL [R1+0x1fc], R13 ;  /* 0x0001fc0d01007387 */ /* 0x000fe80000100800 */
[----:B------:R-:W2:Y:S04]  /*ade0*/  LDL.LU R233, [R1+0x5b0] ;  /* 0x0005b00001e97983 */ /* 0x000ea80000300800 */
[----:B------:R-:W2:Y:S04]  /*adf0*/  LDL.LU R230, [R1+0x5ac] ;  /* 0x0005ac0001e67983 */ /* 0x000ea80000300800 */
[----:B------:R0:W-:Y:S04]  /*ae00*/  STL [R1+0x200], R4 ;  /* 0x0002000401007387 */ /* 0x0001e80000100800 */
[----:B------:R1:W-:Y:S01]  /*ae10*/  STL [R1+0x180], R5 ;  /* 0x0001800501007387 */ /* 0x0003e20000100800 */
[----:B0-----:R-:W-:-:S02]  /*ae20*/  IMAD.MOV.U32 R4, RZ, RZ, R222 ;  /* 0x000000ffff047224 */ /* 0x001fc400078e00de */
[----:B-1----:R-:W-:-:S04]  /*ae30*/  IMAD.MOV.U32 R5, RZ, RZ, R231 ;  /* 0x000000ffff057224 */ /* 0x002fc800078e00e7 */
[----:B------:R-:W-:-:S04]  /*ae40*/  IMAD.WIDE R4, R216, 0x2, R4 ;  /* 0x00000002d8047825 */ /* 0x000fc800078e0204 */
[----:B---3--:R-:W-:Y:S02]  /*ae50*/  IMAD.MOV.U32 R9, RZ, RZ, R196 ;  /* 0x000000ffff097224 */ /* 0x008fe400078e00c4 */
[----:B----4-:R-:W-:-:S04]  /*ae60*/  IMAD.MOV.U32 R8, RZ, RZ, R198 ;  /* 0x000000ffff087224 */ /* 0x010fc800078e00c6 */
[----:B------:R-:W-:-:S04]  /*ae70*/  IMAD.WIDE R8, R216, 0x2, R8 ;  /* 0x00000002d8087825 */ /* 0x000fc800078e0208 */
[----:B------:R-:W-:Y:S01]  /*ae80*/  IMAD.MOV.U32 R13, RZ, RZ, R201 ;  /* 0x000000ffff0d7224 */ /* 0x000fe200078e00c9 */
[----:B------:R0:W-:Y:S04]  /*ae90*/  STL [R1+0x2b4], R8 ;  /* 0x0002b40801007387 */ /* 0x0001e80000100800 */
[----:B------:R1:W-:Y:S01]  /*aea0*/  STL [R1+0x204], R9 ;  /* 0x0002040901007387 */ /* 0x0003e20000100800 */
[----:B0-----:R-:W-:Y:S02]  /*aeb0*/  IMAD.MOV.U32 R8, RZ, RZ, R220 ;  /* 0x000000ffff087224 */ /* 0x001fe400078e00dc */
[----:B-1----:R-:W-:Y:S02]  /*aec0*/  IMAD.MOV.U32 R9, RZ, RZ, R223 ;  /* 0x000000ffff097224 */ /* 0x002fe400078e00df */
[----:B--2---:R-:W-:-:S04]  /*aed0*/  IMAD.MOV.U32 R12, RZ, RZ, R202 ;  /* 0x000000ffff0c7224 */ /* 0x004fc800078e00ca */
[----:B------:R-:W-:-:S05]  /*aee0*/  IMAD.WIDE R12, R216, 0x2, R12 ;  /* 0x00000002d80c7825 */ /* 0x000fca00078e020c */
[----:B------:R-:W-:Y:S04]  /*aef0*/  STL [R1+0x334], R12 ;  /* 0x0003340c01007387 */ /* 0x000fe80000100800 */
[----:B------:R0:W-:Y:S04]  /*af00*/  STL [R1+0x2b8], R13 ;  /* 0x0002b80d01007387 */ /* 0x0001e80000100800 */
[----:B------:R-:W2:Y:S04]  /*af10*/  LDL.LU R231, [R1+0x5a8] ;  /* 0x0005a80001e77983 */ /* 0x000ea80000300800 */
[----:B------:R-:W3:Y:S01]  /*af20*/  LDL.LU R222, [R1+0x5a4] ;  /* 0x0005a40001de7983 */ /* 0x000ee20000300800 */
[----:B0-----:R-:W-:-:S03]  /*af30*/  IMAD.WIDE R12, R216, 0x2, R8 ;  /* 0x00000002d80c7825 */ /* 0x001fc600078e0208 */
[----:B------:R-:W4:Y:S01]  /*af40*/  LDL.LU R223, [R1+0x5a0] ;  /* 0x0005a00001df7983 */ /* 0x000f220000300800 */
[----:B------:R-:W-:Y:S02]  /*af50*/  IMAD.MOV.U32 R8, RZ, RZ, R176 ;  /* 0x000000ffff087224 */ /* 0x000fe400078e00b0 */
[----:B------:R-:W-:Y:S01]  /*af60*/  IMAD.MOV.U32 R9, RZ, RZ, R221 ;  /* 0x000000ffff097224 */ /* 0x000fe200078e00dd */
[----:B------:R-:W2:Y:S03]  /*af70*/  LDL.LU R220, [R1+0x59c] ;  /* 0x00059c0001dc7983 */ /* 0x000ea60000300800 */
[----:B------:R-:W-:Y:S01]  /*af80*/  IMAD.WIDE R8, R216, 0x2, R8 ;  /* 0x00000002d8087825 */ /* 0x000fe200078e0208 */
[----:B------:R-:W2:Y:S04]  /*af90*/  LDL.LU R221, [R1+0x598] ;  /* 0x0005980001dd7983 */ /* 0x000ea80000300800 */
[----:B------:R-:W2:Y:S04]  /*afa0*/  LDL.LU R176, [R1+0x594] ;  /* 0x0005940001b07983 */ /* 0x000ea80000300800 */
[----:B------:R0:W-:Y:S04]  /*afb0*/  STL [R1+0x208], R4 ;  /* 0x0002080401007387 */ /* 0x0001e80000100800 */
[----:B------:R1:W-:Y:S04]  /*afc0*/  STL [R1+0x184], R5 ;  /* 0x0001840501007387 */ /* 0x0003e80000100800 */
[----:B------:R1:W-:Y:S04]  /*afd0*/  STL [R1+0x20c], R12 ;  /* 0x00020c0c01007387 */ /* 0x0003e80000100800 */
[----:B------:R1:W-:Y:S01]  /*afe0*/  STL [R1+0x188], R13 ;  /* 0x0001880d01007387 */ /* 0x0003e20000100800 */
[----:B0-----:R-:W-:-:S03]  /*aff0*/  IMAD.MOV.U32 R4, RZ, RZ, R0 ;  /* 0x000000ffff047224 */ /* 0x001fc600078e0000 */
[----:B------:R0:W-:Y:S01]  /*b000*/  STL [R1+0x338], R8 ;  /* 0x0003380801007387 */ /* 0x0001e20000100800 */
[----:B-1----:R-:W-:-:S03]  /*b010*/  IMAD.MOV.U32 R5, RZ, RZ, R252 ;  /* 0x000000ffff057224 */ /* 0x002fc600078e00fc */
[----:B------:R1:W-:Y:S01]  /*b020*/  STL [R1+0x2bc], R9 ;  /* 0x0002bc0901007387 */ /* 0x0003e20000100800 */
[----:B------:R-:W-:-:S03]  /*b030*/  IMAD.MOV.U32 R12, RZ, RZ, R241 ;  /* 0x000000ffff0c7224 */ /* 0x000fc600078e00f1 */
[----:B------:R-:W2:Y:S01]  /*b040*/  LDL.LU R202, [R1+0x194] ;  /* 0x0001940001ca7983 */ /* 0x000ea20000300800 */
[----:B------:R-:W-:-:S03]  /*b050*/  IMAD.MOV.U32 R13, RZ, RZ, R240 ;  /* 0x000000ffff0d7224 */ /* 0x000fc600078e00f0 */
[----:B------:R-:W3:Y:S04]  /*b060*/  LDL.LU R252, [R1+0x590] ;  /* 0x0005900001fc7983 */ /* 0x000ee80000300800 */
[----:B------:R-:W3:Y:S04]  /*b070*/  LDL.LU R0, [R1+0x58c] ;  /* 0x00058c0001007983 */ /* 0x000ee80000300800 */
[----:B------:R-:W4:Y:S04]  /*b080*/  LDL.LU R240, [R1+0x588] ;  /* 0x0005880001f07983 */ /* 0x000f280000300800 */
[----:B------:R-:W4:Y:S01]  /*b090*/  LDL.LU R241, [R1+0x584] ;  /* 0x0005840001f17983 */ /* 0x000f220000300800 */
[----:B------:R-:W-:-:S04]  /*b0a0*/  IMAD.WIDE R4, R216, 0x2, R4 ;  /* 0x00000002d8047825 */ /* 0x000fc800078e0204 */
[----:B0-----:R-:W-:Y:S02]  /*b0b0*/  IMAD.MOV.U32 R8, RZ, RZ, R180 ;  /* 0x000000ffff087224 */ /* 0x001fe400078e00b4 */
[----:B-1----:R-:W-:Y:S02]  /*b0c0*/  IMAD.MOV.U32 R9, RZ, RZ, R215 ;  /* 0x000000ffff097224 */ /* 0x002fe400078e00d7 */
[C---:B------:R-:W-:Y:S01]  /*b0d0*/  IMAD.WIDE R12, R216.reuse, 0x2, R12 ;  /* 0x00000002d80c7825 */ /* 0x040fe200078e020c */
[----:B------:R-:W4:Y:S03]  /*b0e0*/  LDL.LU R215, [R1+0x580] ;  /* 0x0005800001d77983 */ /* 0x000f260000300800 */
[----:B------:R-:W-:Y:S01]  /*b0f0*/  IMAD.WIDE R8, R216, 0x2, R8 ;  /* 0x00000002d8087825 */ /* 0x000fe200078e0208 */
[----:B------:R-:W4:Y:S04]  /*b100*/  LDL.LU R180, [R1+0x57c] ;  /* 0x00057c0001b47983 */ /* 0x000f280000300800 */
[----:B------:R-:W-:Y:S04]  /*b110*/  STL [R1+0x210], R4 ;  /* 0x0002100401007387 */ /* 0x000fe80000100800 */
[----:B------:R-:W-:Y:S04]  /*b120*/  STL [R1+0x18c], R5 ;  /* 0x00018c0501007387 */ /* 0x000fe80000100800 */
[----:B------:R0:W-:Y:S04]  /*b130*/  STL [R1+0x214], R12 ;  /* 0x0002140c01007387 */ /* 0x0001e80000100800 */
[----:B------:R1:W-:Y:S04]  /*b140*/  STL [R1+0x190], R13 ;  /* 0x0001900d01007387 */ /* 0x0003e80000100800 */
[----:B------:R-:W-:Y:S04]  /*b150*/  STL [R1+0x2c0], R8 ;  /* 0x0002c00801007387 */ /* 0x000fe80000100800 */
[----:B------:R4:W-:Y:S01]  /*b160*/  STL [R1+0x218], R9 ;  /* 0x0002180901007387 */ /* 0x0009e20000100800 */
[----:B0-----:R-:W-:-:S02]  /*b170*/  IMAD.MOV.U32 R12, RZ, RZ, R239 ;  /* 0x000000ffff0c7224 */ /* 0x001fc400078e00ef */
[----:B-1----:R-:W-:-:S04]  /*b180*/  IMAD.MOV.U32 R13, RZ, RZ, R238 ;  /* 0x000000ffff0d7224 */ /* 0x002fc800078e00ee */
[----:B------:R-:W-:-:S04]  /*b190*/  IMAD.WIDE R12, R216, 0x2, R12 ;  /* 0x00000002d80c7825 */ /* 0x000fc800078e020c */
[----:B--2---:R-:W-:Y:S02]  /*b1a0*/  IMAD.MOV.U32 R5, RZ, RZ, R202 ;  /* 0x000000ffff057224 */ /* 0x004fe400078e00ca */
[----:B---3--:R-:W-:Y:S02]  /*b1b0*/  IMAD.MOV.U32 R4, RZ, RZ, R0 ;  /* 0x000000ffff047224 */ /* 0x008fe400078e0000 */
[----:B------:R-:W2:Y:S01]  /*b1c0*/  LDL.LU R0, [R1+0x578] ;  /* 0x0005780001007983 */ /* 0x000ea20000300800 */
[----:B----4-:R-:W-:Y:S02]  /*b1d0*/  IMAD.MOV.U32 R9, RZ, RZ, R240 ;  /* 0x000000ffff097224 */ /* 0x010fe400078e00f0 */
[----:B------:R-:W-:Y:S01]  /*b1e0*/  IMAD.WIDE R4, R216, 0x2, R4 ;  /* 0x00000002d8047825 */ /* 0x000fe200078e0204 */
[----:B------:R-:W3:Y:S03]  /*b1f0*/  LDL.LU R240, [R1+0x574] ;  /* 0x0005740001f07983 */ /* 0x000ee60000300800 */
[----:B------:R-:W-:-:S02]  /*b200*/  IMAD.MOV.U32 R8, RZ, RZ, R241 ;  /* 0x000000ffff087224 */ /* 0x000fc400078e00f1 */
[----:B------:R-:W3:Y:S02]  /*b210*/  LDL.LU R241, [R1+0x570] ;  /* 0x0005700001f17983 */ /* 0x000ee40000300800 */
[----:B------:R-:W-:Y:S02]  /*b220*/  IMAD.WIDE R8, R216, 0x2, R8 ;  /* 0x00000002d8087825 */ /* 0x000fe400078e0208 */
[----:B------:R-:W3:Y:S04]  /*b230*/  LDL.LU R238, [R1+0x56c] ;  /* 0x00056c0001ee7983 */ /* 0x000ee80000300800 */
[----:B------:R-:W3:Y:S04]  /*b240*/  LDL.LU R239, [R1+0x568] ;  /* 0x0005680001ef7983 */ /* 0x000ee80000300800 */
[----:B------:R0:W-:Y:S04]  /*b250*/  STL [R1+0x21c], R4 ;  /* 0x00021c0401007387 */ /* 0x0001e80000100800 */
[----:B------:R1:W-:Y:S04]  /*b260*/  STL [R1+0x194], R5 ;  /* 0x0001940501007387 */ /* 0x0003e80000100800 */
[----:B------:R1:W-:Y:S04]  /*b270*/  STL [R1+0x2c4], R8 ;  /* 0x0002c40801007387 */ /* 0x0003e80000100800 */
[----:B------:R1:W-:Y:S01]  /*b280*/  STL [R1+0x220], R9 ;  /* 0x0002200901007387 */ /* 0x0003e20000100800 */
[----:B0-----:R-:W-:-:S02]  /*b290*/  IMAD.MOV.U32 R4, RZ, RZ, R229 ;  /* 0x000000ffff047224 */ /* 0x001fc400078e00e5 */
[----:B-1----:R-:W-:Y:S01]  /*b2a0*/  IMAD.MOV.U32 R5, RZ, RZ, R228 ;  /* 0x000000ffff057224 */ /* 0x002fe200078e00e4 */
[----:B------:R0:W-:Y:S04]  /*b2b0*/  STL [R1+0x33c], R12 ;  /* 0x00033c0c01007387 */ /* 0x0001e80000100800 */
[----:B------:R1:W-:Y:S01]  /*b2c0*/  STL [R1+0x2c8], R13 ;  /* 0x0002c80d01007387 */ /* 0x0003e20000100800 */
[----:B------:R-:W-:Y:S02]  /*b2d0*/  IMAD.MOV.U32 R8, RZ, RZ, R227 ;  /* 0x000000ffff087224 */ /* 0x000fe400078e00e3 */
[----:B------:R-:W-:Y:S01]  /*b2e0*/  IMAD.MOV.U32 R9, RZ, RZ, R226 ;  /* 0x000000ffff097224 */ /* 0x000fe200078e00e2 */
[----:B------:R-:W3:Y:S01]  /*b2f0*/  LDL.LU R228, [R1+0x564] ;  /* 0x0005640001e47983 */ /* 0x000ee20000300800 */
[----:B------:R-:W-:-:S03]  /*b300*/  IMAD.WIDE R4, R216, 0x2, R4 ;  /* 0x00000002d8047825 */ /* 0x000fc600078e0204 */
[----:B------:R-:W3:Y:S01]  /*b310*/  LDL.LU R229, [R1+0x560] ;  /* 0x0005600001e57983 */ /* 0x000ee20000300800 */
[----:B0-----:R-:W-:Y:S02]  /*b320*/  IMAD.MOV.U32 R12, RZ, RZ, R219 ;  /* 0x000000ffff0c7224 */ /* 0x001fe400078e00db */
[----:B-1----:R-:W-:Y:S01]  /*b330*/  IMAD.MOV.U32 R13, RZ, RZ, R218 ;  /* 0x000000ffff0d7224 */ /* 0x002fe200078e00da */
[----:B------:R-:W3:Y:S01]  /*b340*/  LDL.LU R226, [R1+0x55c] ;  /* 0x00055c0001e27983 */ /* 0x000ee20000300800 */
[----:B------:R-:W-:-:S03]  /*b350*/  IMAD.WIDE R8, R216, 0x2, R8 ;  /* 0x00000002d8087825 */ /* 0x000fc600078e0208 */
[----:B------:R-:W3:Y:S01]  /*b360*/  LDL.LU R227, [R1+0x558] ;  /* 0x0005580001e37983 */ /* 0x000ee20000300800 */
[----:B------:R-:W-:-:S03]  /*b370*/  IMAD.WIDE R12, R216, 0x2, R12 ;  /* 0x00000002d80c7825 */ /* 0x000fc600078e020c */
[----:B------:R-:W3:Y:S04]  /*b380*/  LDL.LU R218, [R1+0x554] ;  /* 0x0005540001da7983 */ /* 0x000ee80000300800 */
[----:B------:R-:W3:Y:S04]  /*b390*/  LDL.LU R219, [R1+0x550] ;  /* 0x0005500001db7983 */ /* 0x000ee80000300800 */
[----:B------:R-:W-:Y:S04]  /*b3a0*/  STL [R1+0x224], R4 ;  /* 0x0002240401007387 */ /* 0x000fe80000100800 */
[----:B------:R0:W-:Y:S04]  /*b3b0*/  STL [R1+0x198], R5 ;  /* 0x0001980501007387 */ /* 0x0001e80000100800 */
[----:B------:R1:W-:Y:S04]  /*b3c0*/  STL [R1+0x2cc], R8 ;  /* 0x0002cc0801007387 */ /* 0x0003e80000100800 */
[----:B------:R0:W-:Y:S04]  /*b3d0*/  STL [R1+0x228], R9 ;  /* 0x0002280901007387 */ /* 0x0001e80000100800 */
[----:B------:R1:W-:Y:S04]  /*b3e0*/  STL [R1+0x2d0], R12 ;  /* 0x0002d00c01007387 */ /* 0x0003e80000100800 */
[----:B------:R1:W-:Y:S04]  /*b3f0*/  STL [R1+0x22c], R13 ;  /* 0x00022c0d01007387 */ /* 0x0003e80000100800 */
[----:B------:R-:W3:Y:S01]  /*b400*/  LDL.LU R202, [R1+0x1a0] ;  /* 0x0001a00001ca7983 */ /* 0x000ee20000300800 */
[----:B0-----:R-:W-:-:S02]  /*b410*/  IMAD.MOV.U32 R5, RZ, RZ, R178 ;  /* 0x000000ffff057224 */ /* 0x001fc400078e00b2 */
[----:B------:R-:W-:Y:S01]  /*b420*/  IMAD.MOV.U32 R4, RZ, RZ, R179 ;  /* 0x000000ffff047224 */ /* 0x000fe200078e00b3 */
[----:B------:R-:W3:Y:S04]  /*b430*/  LDL.LU R178, [R1+0x54c] ;  /* 0x00054c0001b27983 */ /* 0x000ee80000300800 */
[----:B------:R-:W3:Y:S01]  /*b440*/  LDL.LU R179, [R1+0x548] ;  /* 0x0005480001b37983 */ /* 0x000ee20000300800 */
[C---:B------:R-:W-:Y:S08]  /*b450*/  HMMA.16816.F32 R40, R168.reuse, R32, R40 ;  /* 0x00000020a828723c */ /* 0x040ff00000001828 */
[C---:B------:R-:W-:Y:S08]  /*b460*/  HMMA.16816.F32 R36, R168.reuse, R28, R36 ;  /* 0x0000001ca824723c */ /* 0x040ff00000001824 */
[C---:B------:R-:W-:Y:S08]  /*b470*/  HMMA.16816.F32 R160, R168.reuse, R24, R160 ;  /* 0x00000018a8a0723c */ /* 0x040ff000000018a0 */
[C---:B------:R-:W-:Y:S08]  /*b480*/  HMMA.16816.F32 R156, R168.reuse, R20, R156 ;  /* 0x00000014a89c723c */ /* 0x040ff0000000189c */
[----:B------:R-:W-:Y:S01]  /*b490*/  HMMA.16816.F32 R152, R168, R16, R152 ;  /* 0x00000010a898723c */ /* 0x000fe20000001898 */
[----:B------:R-:W0:Y:S07]  /*b4a0*/  LDSM.16.MT88.4 R168, [R193+0x800] ;  /* 0x00080000c1a8783b */ /* 0x000e2e0000004200 */
[C---:B------:R-:W-:Y:S08]  /*b4b0*/  HMMA.16816.F32 R104, R172.reuse, R32, R104 ;  /* 0x00000020ac68723c */ /* 0x040ff00000001868 */
[C---:B------:R-:W-:Y:S08]  /*b4c0*/  HMMA.16816.F32 R100, R172.reuse, R28, R100 ;  /* 0x0000001cac64723c */ /* 0x040ff00000001864 */
[C---:B------:R-:W-:Y:S08]  /*b4d0*/  HMMA.16816.F32 R96, R172.reuse, R24, R96 ;  /* 0x00000018ac60723c */ /* 0x040ff00000001860 */
[C---:B------:R-:W-:Y:S08]  /*b4e0*/  HMMA.16816.F32 R92, R172.reuse, R20, R92 ;  /* 0x00000014ac5c723c */ /* 0x040ff0000000185c */
[----:B------:R-:W-:Y:S01]  /*b4f0*/  HMMA.16816.F32 R88, R172, R16, R88 ;  /* 0x00000010ac58723c */ /* 0x000fe20000001858 */
[----:B------:R-:W0:Y:S01]  /*b500*/  LDSM.16.MT88.4 R172, [R192+0x800] ;  /* 0x00080000c0ac783b */ /* 0x000e220000004200 */
[----:B-1----:R-:W-:-:S02]  /*b510*/  IMAD.MOV.U32 R8, RZ, RZ, R217 ;  /* 0x000000ffff087224 */ /* 0x002fc400078e00d9 */
[----:B------:R-:W-:Y:S02]  /*b520*/  IMAD.MOV.U32 R9, RZ, RZ, R177 ;  /* 0x000000ffff097224 */ /* 0x000fe400078e00b1 */
[C---:B------:R-:W-:Y:S01]  /*b530*/  IMAD.WIDE R4, R216.reuse, 0x2, R4 ;  /* 0x00000002d8047825 */ /* 0x040fe200078e0204 */
[----:B------:R-:W3:Y:S03]  /*b540*/  LDL.LU R177, [R1+0x544] ;  /* 0x0005440001b17983 */ /* 0x000ee60000300800 */
[----:B------:R-:W-:Y:S01]  /*b550*/  IMAD.WIDE R8, R216, 0x2, R8 ;  /* 0x00000002d8087825 */ /* 0x000fe200078e0208 */
[----:B------:R-:W3:Y:S03]  /*b560*/  LDL.LU R217, [R1+0x540] ;  /* 0x0005400001d97983 */ /* 0x000ee60000300800 */
[----:B------:R-:W-:-:S02]  /*b570*/  IMAD.MOV.U32 R12, RZ, RZ, R180 ;  /* 0x000000ffff0c7224 */ /* 0x000fc400078e00b4 */
[----:B------:R-:W-:Y:S02]  /*b580*/  IMAD.MOV.U32 R13, RZ, RZ, R215 ;  /* 0x000000ffff0d7224 */ /* 0x000fe400078e00d7 */
[----:B------:R-:W3:Y:S01]  /*b590*/  LDL.LU R215, [R1+0x53c] ;  /* 0x00053c0001d77983 */ /* 0x000ee20000300800 */
[C---:B0-----:R-:W-:Y:S01]  /*b5a0*/  HMMA.16816.F32 R76, R168.reuse, R6, R76 ;  /* 0x00000006a84c723c */ /* 0x041fe2000000184c */
[----:B------:R-:W-:Y:S02]  /*b5b0*/  IMAD.WIDE R12, R216, 0x2, R12 ;  /* 0x00000002d80c7825 */ /* 0x000fe400078e020c */
[----:B------:R-:W3:Y:S04]  /*b5c0*/  LDL.LU R180, [R1+0x538] ;  /* 0x0005380001b47983 */ /* 0x000ee80000300800 */
[----:B------:R-:W-:Y:S01]  /*b5d0*/  STL [R1+0x230], R4 ;  /* 0x0002300401007387 */ /* 0x000fe20000100800 */
[C---:B------:R-:W-:Y:S03]  /*b5e0*/  HMMA.16816.F32 R72, R168.reuse, R34, R72 ;  /* 0x00000022a848723c */ /* 0x040fe60000001848 */
[----:B------:R-:W-:Y:S05]  /*b5f0*/  STL [R1+0x19c], R5 ;  /* 0x00019c0501007387 */ /* 0x000fea0000100800 */
[C---:B------:R-:W-:Y:S01]  /*b600*/  HMMA.16816.F32 R68, R168.reuse, R30, R68 ;  /* 0x0000001ea844723c */ /* 0x040fe20000001844 */
[----:B------:R0:W-:Y:S04]  /*b610*/  STL [R1+0x2d4], R8 ;  /* 0x0002d40801007387 */ /* 0x0001e80000100800 */
[----:B------:R1:W-:Y:S03]  /*b620*/  STL [R1+0x234], R9 ;  /* 0x0002340901007387 */ /* 0x0003e60000100800 */
[C---:B------:R-:W-:Y:S01]  /*b630*/  HMMA.16816.F32 R64, R168.reuse, R26, R64 ;  /* 0x0000001aa840723c */ /* 0x040fe20000001840 */
[----:B------:R-:W-:Y:S07]  /*b640*/  STL [R1+0x340], R12 ;  /* 0x0003400c01007387 */ /* 0x000fee0000100800 */
[----:B------:R-:W-:Y:S01]  /*b650*/  HMMA.16816.F32 R60, R168, R22, R60 ;  /* 0x00000016a83c723c */ /* 0x000fe2000000183c */
[----:B0-----:R-:W-:-:S02]  /*b660*/  IMAD.MOV.U32 R8, RZ, RZ, R165 ;  /* 0x000000ffff087224 */ /* 0x001fc400078e00a5 */
[----:B-1----:R-:W-:-:S05]  /*b670*/  IMAD.MOV.U32 R9, RZ, RZ, R164 ;  /* 0x000000ffff097224 */ /* 0x002fca00078e00a4 */
[C---:B------:R-:W-:Y:S01]  /*b680*/  HMMA.16816.F32 R56, R168.reuse, R18, R56 ;  /* 0x00000012a838723c */ /* 0x040fe20000001838 */
[----:B------:R0:W-:Y:S07]  /*b690*/  STL [R1+0x2d8], R13 ;  /* 0x0002d80d01007387 */ /* 0x0001ee0000100800 */
[C---:B------:R-:W-:Y:S08]  /*b6a0*/  HMMA.16816.F32 R52, R168.reuse, R14, R52 ;  /* 0x0000000ea834723c */ /* 0x040ff00000001834 */
[----:B------:R-:W-:Y:S01]  /*b6b0*/  HMMA.16816.F32 R48, R168, R10, R48 ;  /* 0x0000000aa830723c */ /* 0x000fe20000001830 */
[----:B------:R-:W1:Y:S07]  /*b6c0*/  LDSM.16.MT88.4 R168, [R190+0x800] ;  /* 0x00080000bea8783b */ /* 0x000e6e0000004200 */
[C---:B------:R-:W-:Y:S08]  /*b6d0*/  HMMA.16816.F32 R44, R172.reuse, R6, R44 ;  /* 0x00000006ac2c723c */ /* 0x040ff0000000182c */
[C---:B------:R-:W-:Y:S08]  /*b6e0*/  HMMA.16816.F32 R40, R172.reuse, R34, R40 ;  /* 0x00000022ac28723c */ /* 0x040ff00000001828 */
[C---:B------:R-:W-:Y:S08]  /*b6f0*/  HMMA.16816.F32 R36, R172.reuse, R30, R36 ;  /* 0x0000001eac24723c */ /* 0x040ff00000001824 */
[C---:B------:R-:W-:Y:S08]  /*b700*/  HMMA.16816.F32 R160, R172.reuse, R26, R160 ;  /* 0x0000001aaca0723c */ /* 0x040ff000000018a0 */
[C---:B------:R-:W-:Y:S08]  /*b710*/  HMMA.16816.F32 R156, R172.reuse, R22, R156 ;  /* 0x00000016ac9c723c */ /* 0x040ff0000000189c */
[----:B------:R-:W-:Y:S01]  /*b720*/  HMMA.16816.F32 R152, R172, R18, R152 ;  /* 0x00000012ac98723c */ /* 0x000fe20000001898 */
[----:B--2---:R-:W-:-:S07]  /*b730*/  IMAD.MOV.U32 R4, RZ, RZ, R0 ;  /* 0x000000ffff047224 */ /* 0x004fce00078e0000 */
[C---:B------:R-:W-:Y:S08]  /*b740*/  HMMA.16816.F32 R148, R172.reuse, R14, R148 ;  /* 0x0000000eac94723c */ /* 0x040ff00000001894 */
[----:B------:R-:W-:Y:S01]  /*b750*/  HMMA.16816.F32 R144, R172, R10, R144 ;  /* 0x0000000aac90723c */ /* 0x000fe20000001890 */
[----:B------:R-:W2:Y:S01]  /*b760*/  LDSM.16.MT88.4 R172, [R188+0x800] ;  /* 0x00080000bcac783b */ /* 0x000ea20000004200 */
[----:B0-----:R-:W-:-:S03]  /*b770*/  IMAD.WIDE R12, R216, 0x2, R8 ;  /* 0x00000002d80c7825 */ /* 0x001fc600078e0208 */
[----:B------:R-:W4:Y:S01]  /*b780*/  LDL.LU R0, [R1+0x534] ;  /* 0x0005340001007983 */ /* 0x000f220000300800 */
[----:B------:R-:W-:Y:S02]  /*b790*/  IMAD.MOV.U32 R8, RZ, RZ, R251 ;  /* 0x000000ffff087224 */ /* 0x000fe400078e00fb */
[----:B------:R-:W-:Y:S01]  /*b7a0*/  IMAD.MOV.U32 R9, RZ, RZ, R250 ;  /* 0x000000ffff097224 */ /* 0x000fe200078e00fa */
[----:B------:R-:W4:Y:S04]  /*b7b0*/  LDL.LU R164, [R1+0x530] ;  /* 0x0005300001a47983 */ /* 0x000f280000300800 */
[----:B------:R-:W4:Y:S01]  /*b7c0*/  LDL.LU R165, [R1+0x52c] ;  /* 0x00052c0001a57983 */ /* 0x000f220000300800 */
[----:B------:R-:W-:-:S03]  /*b7d0*/  IMAD.WIDE R8, R216, 0x2, R8 ;  /* 0x00000002d8087825 */ /* 0x000fc600078e0208 */
[----:B------:R0:W5:Y:S04]  /*b7e0*/  LDL.LU R250, [R1+0x528] ;  /* 0x0005280001fa7983 */ /* 0x0001680000300800 */
[----:B------:R0:W5:Y:S01]  /*b7f0*/  LDL.LU R251, [R1+0x524] ;  /* 0x0005240001fb7983 */ /* 0x0001620000300800 */
[-C--:B-1----:R-:W-:Y:S08]  /*b800*/  HMMA.16816.F32 R140, R168, R6.reuse, R140 ;  /* 0x00000006a88c723c */ /* 0x082ff0000000188c */
[----:B--2---:R-:W-:Y:S01]  /*b810*/  HMMA.16816.F32 R108, R172, R6, R108 ;  /* 0x00000006ac6c723c */ /* 0x004fe2000000186c */
[----:B---3--:R-:W-:-:S04]  /*b820*/  IMAD.MOV.U32 R5, RZ, RZ, R202 ;  /* 0x000000ffff057224 */ /* 0x008fc800078e00ca */
[----:B------:R-:W-:-:S05]  /*b830*/  IMAD.WIDE R4, R216, 0x2, R4 ;  /* 0x00000002d8047825 */ /* 0x000fca00078e0204 */
[----:B------:R1:W-:Y:S04]  /*b840*/  STL [R1+0x238], R4 ;  /* 0x0002380401007387 */ /* 0x0003e80000100800 */
[----:B------:R2:W-:Y:S04]  /*b850*/  STL [R1+0x1a0], R5 ;  /* 0x0001a00501007387 */ /* 0x0005e80000100800 */
[----:B------:R3:W-:Y:S04]  /*b860*/  STL [R1+0x23c], R12 ;  /* 0x00023c0c01007387 */ /* 0x0007e80000100800 */
[----:B------:R0:W-:Y:S01]  /*b870*/  STL [R1+0x1a4], R13 ;  /* 0x0001a40d01007387 */ /* 0x0001e20000100800 */
[----:B-1----:R-:W-:-:S02]  /*b880*/  IMAD.MOV.U32 R4, RZ, RZ, R249 ;  /* 0x000000ffff047224 */ /* 0x002fc400078e00f9 */
[----:B--2---:R-:W-:Y:S01]  /*b890*/  IMAD.MOV.U32 R5, RZ, RZ, R248 ;  /* 0x000000ffff057224 */ /* 0x004fe200078e00f8 */
[----:B------:R1:W-:Y:S04]  /*b8a0*/  STL [R1+0x344], R8 ;  /* 0x0003440801007387 */ /* 0x0003e80000100800 */
[----:B------:R2:W-:Y:S01]  /*b8b0*/  STL [R1+0x2dc], R9 ;  /* 0x0002dc0901007387 */ /* 0x0005e20000100800 */
[----:B---3--:R-:W-:Y:S02]  /*b8c0*/  IMAD.MOV.U32 R12, RZ, RZ, R247 ;  /* 0x000000ffff0c7224 */ /* 0x008fe400078e00f7 */
[----:B0-----:R-:W-:Y:S01]  /*b8d0*/  IMAD.MOV.U32 R13, RZ, RZ, R246 ;  /* 0x000000ffff0d7224 */ /* 0x001fe200078e00f6 */
[----:B------:R0:W5:Y:S01]  /*b8e0*/  LDL.LU R248, [R1+0x520] ;  /* 0x0005200001f87983 */ /* 0x0001620000300800 */
[----:B------:R-:W-:-:S03]  /*b8f0*/  IMAD.WIDE R4, R216, 0x2, R4 ;  /* 0x00000002d8047825 */ /* 0x000fc600078e0204 */
[----:B------:R0:W5:Y:S01]  /*b900*/  LDL.LU R249, [R1+0x51c] ;  /* 0x00051c0001f97983 */ /* 0x0001620000300800 */
[----:B-1----:R-:W-:Y:S02]  /*b910*/  IMAD.MOV.U32 R8, RZ, RZ, R245 ;  /* 0x000000ffff087224 */ /* 0x002fe400078e00f5 */
[----:B--2---:R-:W-:Y:S01]  /*b920*/  IMAD.MOV.U32 R9, RZ, RZ, R244 ;  /* 0x000000ffff097224 */ /* 0x004fe200078e00f4 */
[----:B------:R0:W5:Y:S01]  /*b930*/  LDL.LU R246, [R1+0x518] ;  /* 0x0005180001f67983 */ /* 0x0001620000300800 */
[----:B------:R-:W-:-:S03]  /*b940*/  IMAD.WIDE R12, R216, 0x2, R12 ;  /* 0x00000002d80c7825 */ /* 0x000fc600078e020c */
[----:B------:R0:W5:Y:S01]  /*b950*/  LDL.LU R247, [R1+0x514] ;  /* 0x0005140001f77983 */ /* 0x0001620000300800 */
[----:B------:R-:W-:-:S03]  /*b960*/  IMAD.WIDE R8, R216, 0x2, R8 ;  /* 0x00000002d8087825 */ /* 0x000fc600078e0208 */
[----:B------:R0:W5:Y:S04]  /*b970*/  LDL.LU R244, [R1+0x510] ;  /* 0x0005100001f47983 */ /* 0x0001680000300800 */
[----:B------:R0:W5:Y:S04]  /*b980*/  LDL.LU R245, [R1+0x50c] ;  /* 0x00050c0001f57983 */ /* 0x0001680000300800 */
[----:B------:R1:W-:Y:S04]  /*b990*/  STL [R1+0x240], R4 ;  /* 0x0002400401007387 */ /* 0x0003e80000100800 */
[----:B------:R2:W-:Y:S04]  /*b9a0*/  STL [R1+0x1a8], R5 ;  /* 0x0001a80501007387 */ /* 0x0005e80000100800 */
[----:B------:R-:W-:Y:S04]  /*b9b0*/  STL [R1+0x244], R12 ;  /* 0x0002440c01007387 */ /* 0x000fe80000100800 */
[----:B------:R3:W-:Y:S01]  /*b9c0*/  STL [R1+0x1ac], R13 ;  /* 0x0001ac0d01007387 */ /* 0x0007e20000100800 */
[----:B-1----:R-:W-:-:S02]  /*b9d0*/  IMAD.MOV.U32 R4, RZ, RZ, R243 ;  /* 0x000000ffff047224 */ /* 0x002fc400078e00f3 */
[----:B--2---:R-:W-:Y:S01]  /*b9e0*/  IMAD.MOV.U32 R5, RZ, RZ, R242 ;  /* 0x000000ffff057224 */ /* 0x004fe200078e00f2 */
[----:B------:R1:W-:Y:S04]  /*b9f0*/  STL [R1+0x2e0], R8 ;  /* 0x0002e00801007387 */ /* 0x0003e80000100800 */
[----:B------:R2:W-:Y:S01]  /*ba00*/  STL [R1+0x248], R9 ;  /* 0x0002480901007387 */ /* 0x0005e20000100800 */
[----:B------:R-:W-:-:S03]  /*ba10*/  IMAD.WIDE R4, R216, 0x2, R4 ;  /* 0x00000002d8047825 */ /* 0x000fc600078e0204 */
[----:B------:R0:W5:Y:S01]  /*ba20*/  LDL.LU R242, [R1+0x508] ;  /* 0x0005080001f27983 */ /* 0x0001620000300800 */
[----:B---3--:R-:W-:-:S03]  /*ba30*/  IMAD.MOV.U32 R13, RZ, RZ, R238 ;  /* 0x000000ffff0d7224 */ /* 0x008fc600078e00ee */
[----:B------:R0:W5:Y:S01]  /*ba40*/  LDL.LU R243, [R1+0x504] ;  /* 0x0005040001f37983 */ /* 0x0001620000300800 */
[----:B-1----:R-:W-:Y:S02]  /*ba50*/  IMAD.MOV.U32 R8, RZ, RZ, R241 ;  /* 0x000000ffff087224 */ /* 0x002fe400078e00f1 */
[----:B--2---:R-:W-:Y:S02]  /*ba60*/  IMAD.MOV.U32 R9, RZ, RZ, R240 ;  /* 0x000000ffff097224 */ /* 0x004fe400078e00f0 */
[----:B------:R0:W5:Y:S01]  /*ba70*/  LDL.LU R240, [R1+0x500] ;  /* 0x0005000001f07983 */ /* 0x0001620000300800 */
[----:B------:R-:W-:-:S03]  /*ba80*/  IMAD.MOV.U32 R12, RZ, RZ, R239 ;  /* 0x000000ffff0c7224 */ /* 0x000fc600078e00ef */
[----:B------:R0:W5:Y:S01]  /*ba90*/  LDL.LU R241, [R1+0x4fc] ;  /* 0x0004fc0001f17983 */ /* 0x0001620000300800 */
[----:B------:R-:W-:-:S03]  /*baa0*/  IMAD.WIDE R8, R216, 0x2, R8 ;  /* 0x00000002d8087825 */ /* 0x000fc600078e0208 */
[----:B------:R0:W5:Y:S01]  /*bab0*/  LDL.LU R238, [R1+0x4f8] ;  /* 0x0004f80001ee7983 */ /* 0x0001620000300800 */
[----:B------:R-:W-:-:S03]  /*bac0*/  IMAD.WIDE R12, R216, 0x2, R12 ;  /* 0x00000002d80c7825 */ /* 0x000fc600078e020c */
[----:B------:R0:W5:Y:S04]  /*bad0*/  LDL.LU R239, [R1+0x4f4] ;  /* 0x0004f40001ef7983 */ /* 0x0001680000300800 */
[----:B------:R1:W-:Y:S01]  /*bae0*/  STL [R1+0x24c], R4 ;  /* 0x00024c0401007387 */ /* 0x0003e20000100800 */
[----:B------:R-:W-:-:S03]  /*baf0*/  IMAD.MOV.U32 R6, RZ, RZ, R210 ;  /* 0x000000ffff067224 */ /* 0x000fc600078e00d2 */
[----:B------:R2:W-:Y:S01]  /*bb00*/  STL [R1+0x1b0], R5 ;  /* 0x0001b00501007387 */ /* 0x0005e20000100800 */
[----:B------:R-:W-:-:S03]  /*bb10*/  IMAD.MOV.U32 R7, RZ, RZ, R209 ;  /* 0x000000ffff077224 */ /* 0x000fc600078e00d1 */
[----:B------:R3:W-:Y:S01]  /*bb20*/  STL [R1+0x2e4], R8 ;  /* 0x0002e40801007387 */ /* 0x0007e20000100800 */
[----:B-1----:R-:W-:Y:S02]  /*bb30*/  IMAD.MOV.U32 R4, RZ, RZ, R206 ;  /* 0x000000ffff047224 */ /* 0x002fe400078e00ce */
[----:B--2---:R-:W-:Y:S01]  /*bb40*/  IMAD.MOV.U32 R5, RZ, RZ, R204 ;  /* 0x000000ffff057224 */ /* 0x004fe200078e00cc */
[----:B------:R1:W-:Y:S01]  /*bb50*/  STL [R1+0x250], R9 ;  /* 0x0002500901007387 */ /* 0x0003e20000100800 */
[----:B------:R-:W-:-:S03]  /*bb60*/  IMAD.WIDE R6, R216, 0x2, R6 ;  /* 0x00000002d8067825 */ /* 0x000fc600078e0206 */
[----:B------:R-:W-:Y:S01]  /*bb70*/  STL [R1+0x348], R12 ;  /* 0x0003480c01007387 */ /* 0x000fe20000100800 */
[----:B------:R-:W-:-:S04]  /*bb80*/  IMAD.WIDE R4, R216, 0x2, R4 ;  /* 0x00000002d8047825 */ /* 0x000fc800078e0204 */
[----:B---3--:R-:W-:Y:S02]  /*bb90*/  IMAD.MOV.U32 R8, RZ, RZ, R237 ;  /* 0x000000ffff087224 */ /* 0x008fe400078e00ed */
[----:B-1----:R-:W-:Y:S01]  /*bba0*/  IMAD.MOV.U32 R9, RZ, RZ, R236 ;  /* 0x000000ffff097224 */ /* 0x002fe200078e00ec */
[----:B------:R-:W-:Y:S03]  /*bbb0*/  STL [R1+0x2e8], R13 ;  /* 0x0002e80d01007387 */ /* 0x000fe60000100800 */
[----:B------:R-:W-:Y:S01]  /*bbc0*/  IMAD.WIDE R8, R216, 0x2, R8 ;  /* 0x00000002d8087825 */ /* 0x000fe200078e0208 */
[----:B------:R0:W5:Y:S04]  /*bbd0*/  LDL.LU R236, [R1+0x4f0] ;  /* 0x0004f00001ec7983 */ /* 0x0001680000300800 */
[----:B------:R0:W5:Y:S04]  /*bbe0*/  LDL.LU R237, [R1+0x4ec] ;  /* 0x0004ec0001ed7983 */ /* 0x0001680000300800 */
        /* <DEDUP_REMOVED lines=23> */
[----:B------:R3:W-:Y:S01]  /*bd60*/  STL [R1+0x2f4], R6 ;  /* 0x0002f40601007387 */ /* 0x0007e20000100800 */
[----:B-1----:R-:W-:-:S03]  /*bd70*/  IMAD.MOV.U32 R4, RZ, RZ, R229 ;  /* 0x000000ffff047224 */ /* 0x002fc600078e00e5 */
[----:B------:R1:W-:Y:S01]  /*bd80*/  STL [R1+0x260], R7 ;  /* 0x0002600701007387 */ /* 0x0003e20000100800 */
[----:B--2---:R-:W-:-:S03]  /*bd90*/  IMAD.MOV.U32 R5, RZ, RZ, R228 ;  /* 0x000000ffff057224 */ /* 0x004fc600078e00e4 */
[----:B------:R2:W-:Y:S01]  /*bda0*/  STL [R1+0x350], R8 ;  /* 0x0003500801007387 */ /* 0x0005e20000100800 */
[----:B------:R-:W-:-:S03]  /*bdb0*/  IMAD.WIDE R4, R216, 0x2, R4 ;  /* 0x00000002d8047825 */ /* 0x000fc600078e0204 */
[----:B------:R0:W-:Y:S01]  /*bdc0*/  STL [R1+0x2f8], R9 ;  /* 0x0002f80901007387 */ /* 0x0001e20000100800 */
[----:B---3--:R-:W-:Y:S02]  /*bdd0*/  IMAD.MOV.U32 R6, RZ, RZ, R227 ;  /* 0x000000ffff067224 */ /* 0x008fe400078e00e3 */
[----:B-1----:R-:W-:Y:S01]  /*bde0*/  IMAD.MOV.U32 R7, RZ, RZ, R226 ;  /* 0x000000ffff077224 */ /* 0x002fe200078e00e2 */
[----:B------:R1:W5:Y:S01]  /*bdf0*/  LDL.LU R228, [R1+0x4d0] ;  /* 0x0004d00001e47983 */ /* 0x0003620000300800 */
[----:B--2---:R-:W-:-:S03]  /*be00*/  IMAD.MOV.U32 R8, RZ, RZ, R212 ;  /* 0x000000ffff087224 */ /* 0x004fc600078e00d4 */
[----:B------:R1:W5:Y:S01]  /*be10*/  LDL.LU R229, [R1+0x4cc] ;  /* 0x0004cc0001e57983 */ /* 0x0003620000300800 */
[----:B0-----:R-:W-:Y:S02]  /*be20*/  IMAD.MOV.U32 R9, RZ, RZ, R213 ;  /* 0x000000ffff097224 */ /* 0x001fe400078e00d5 */
[C---:B------:R-:W-:Y:S01]  /*be30*/  IMAD.WIDE R6, R216.reuse, 0x2, R6 ;  /* 0x00000002d8067825 */ /* 0x040fe200078e0206 */
[----:B------:R1:W5:Y:S03]  /*be40*/  LDL.LU R226, [R1+0x4c8] ;  /* 0x0004c80001e27983 */ /* 0x0003660000300800 */
[----:B------:R-:W-:Y:S01]  /*be50*/  IMAD.WIDE R8, R216, 0x2, R8 ;  /* 0x00000002d8087825 */ /* 0x000fe200078e0208 */
[----:B------:R1:W5:Y:S04]  /*be60*/  LDL.LU R227, [R1+0x4c4] ;  /* 0x0004c40001e37983 */ /* 0x0003680000300800 */
[----:B------:R0:W-:Y:S04]  /*be70*/  STL [R1+0x264], R4 ;  /* 0x0002640401007387 */ /* 0x0001e80000100800 */
[----:B------:R2:W-:Y:S04]  /*be80*/  STL [R1+0x1bc], R5 ;  /* 0x0001bc0501007387 */ /* 0x0005e80000100800 */
[----:B------:R3:W-:Y:S01]  /*be90*/  STL [R1+0x2fc], R6 ;  /* 0x0002fc0601007387 */ /* 0x0007e20000100800 */
[----:B0-----:R-:W-:-:S03]  /*bea0*/  IMAD.MOV.U32 R4, RZ, RZ, R208 ;  /* 0x000000ffff047224 */ /* 0x001fc600078e00d0 */
[----:B------:R0:W-:Y:S01]  /*beb0*/  STL [R1+0x268], R7 ;  /* 0x0002680701007387 */ /* 0x0001e20000100800 */
[----:B--2---:R-:W-:-:S03]  /*bec0*/  IMAD.MOV.U32 R5, RZ, RZ, R211 ;  /* 0x000000ffff057224 */ /* 0x004fc600078e00d3 */
[----:B------:R2:W-:Y:S01]  /*bed0*/  STL [R1+0x354], R8 ;  /* 0x0003540801007387 */ /* 0x0005e20000100800 */
[----:B------:R-:W-:-:S03]  /*bee0*/  IMAD.WIDE R4, R216, 0x2, R4 ;  /* 0x00000002d8047825 */ /* 0x000fc600078e0204 */
[----:B------:R1:W-:Y:S01]  /*bef0*/  STL [R1+0x300], R9 ;  /* 0x0003000901007387 */ /* 0x0003e20000100800 */
[----:B---3--:R-:W-:Y:S02]  /*bf00*/  IMAD.MOV.U32 R6, RZ, RZ, R205 ;  /* 0x000000ffff067224 */ /* 0x008fe400078e00cd */
[----:B0-----:R-:W-:Y:S02]  /*bf10*/  IMAD.MOV.U32 R7, RZ, RZ, R207 ;  /* 0x000000ffff077224 */ /* 0x001fe400078e00cf */
[----:B--2---:R-:W-:Y:S02]  /*bf20*/  IMAD.MOV.U32 R8, RZ, RZ, R225 ;  /* 0x000000ffff087224 */ /* 0x004fe400078e00e1 */
[----:B-1----:R-:W-:Y:S02]  /*bf30*/  IMAD.MOV.U32 R9, RZ, RZ, R224 ;  /* 0x000000ffff097224 */ /* 0x002fe400078e00e0 */
[C---:B------:R-:W-:Y:S01]  /*bf40*/  IMAD.WIDE R6, R216.reuse, 0x2, R6 ;  /* 0x00000002d8067825 */ /* 0x040fe200078e0206 */
[----:B------:R0:W5:Y:S03]  /*bf50*/  LDL.LU R224, [R1+0x4c0] ;  /* 0x0004c00001e07983 */ /* 0x0001660000300800 */
[----:B------:R-:W-:Y:S01]  /*bf60*/  IMAD.WIDE R8, R216, 0x2, R8 ;  /* 0x00000002d8087825 */ /* 0x000fe200078e0208 */
        /* <DEDUP_REMOVED lines=38> */
[----:B------:R-:W-:Y:S03]  /*c1d0*/  STL [R1+0x27c], R4 ;  /* 0x00027c0401007387 */ /* 0x000fe60000100800 */
[----:B------:R-:W-:Y:S01]  /*c1e0*/  IMAD.WIDE R8, R216, 0x2, R8 ;  /* 0x00000002d8087825 */ /* 0x000fe200078e0208 */
[----:B------:R-:W-:Y:S04]  /*c1f0*/  STL [R1+0x1c8], R5 ;  /* 0x0001c80501007387 */ /* 0x000fe80000100800 */
[----:B------:R-:W-:Y:S04]  /*c200*/  STL [R1+0x314], R6 ;  /* 0x0003140601007387 */ /* 0x000fe80000100800 */
[----:B------:R-:W-:Y:S04]  /*c210*/  STL [R1+0x280], R7 ;  /* 0x0002800701007387 */ /* 0x000fe80000100800 */
[----:B------:R0:W-:Y:S04]  /*c220*/  STL [R1+0x360], R8 ;  /* 0x0003600801007387 */ /* 0x0001e80000100800 */
[----:B------:R2:W-:Y:S01]  /*c230*/  STL [R1+0x318], R9 ;  /* 0x0003180901007387 */ /* 0x0005e20000100800 */
[----:B0-----:R-:W-:-:S02]  /*c240*/  IMAD.MOV.U32 R8, RZ, RZ, R252 ;  /* 0x000000ffff087224 */ /* 0x001fc400078e00fc */
[----:B--2---:R-:W-:Y:S02]  /*c250*/  IMAD.MOV.U32 R9, RZ, RZ, R176 ;  /* 0x000000ffff097224 */ /* 0x004fe400078e00b0 */
[----:B------:R1:W5:Y:S04]  /*c260*/  LDL.LU R176, [R1+0x498] ;  /* 0x0004980001b07983 */ /* 0x0003680000300800 */
[----:B------:R-:W2:Y:S01]  /*c270*/  LDL.LU R252, [R1+0x494] ;  /* 0x0004940001fc7983 */ /* 0x000ea20000300800 */
[----:B------:R-:W-:Y:S02]  /*c280*/  IMAD.MOV.U32 R4, RZ, RZ, R191 ;  /* 0x000000ffff047224 */ /* 0x000fe400078e00bf */
[----:B------:R-:W-:Y:S02]  /*c290*/  IMAD.MOV.U32 R5, RZ, RZ, R195 ;  /* 0x000000ffff057224 */ /* 0x000fe400078e00c3 */
[----:B------:R-:W-:-:S02]  /*c2a0*/  IMAD.MOV.U32 R6, RZ, RZ, R183 ;  /* 0x000000ffff067224 */ /* 0x000fc400078e00b7 */
[----:B------:R-:W-:Y:S02]  /*c2b0*/  IMAD.MOV.U32 R7, RZ, RZ, R189 ;  /* 0x000000ffff077224 */ /* 0x000fe400078e00bd */
[----:B------:R-:W-:-:S04]  /*c2c0*/  IMAD.WIDE R4, R216, 0x2, R4 ;  /* 0x00000002d8047825 */ /* 0x000fc800078e0204 */
[C---:B------:R-:W-:Y:S01]  /*c2d0*/  IMAD.WIDE R6, R216.reuse, 0x2, R6 ;  /* 0x00000002d8067825 */ /* 0x040fe200078e0206 */
[----:B------:R0:W-:Y:S03]  /*c2e0*/  STL [R1+0x284], R4 ;  /* 0x0002840401007387 */ /* 0x0001e60000100800 */
[----:B------:R-:W-:Y:S01]  /*c2f0*/  IMAD.WIDE R8, R216, 0x2, R8 ;  /* 0x00000002d8087825 */ /* 0x000fe200078e0208 */
[----:B------:R3:W-:Y:S04]  /*c300*/  STL [R1+0x1cc], R5 ;  /* 0x0001cc0501007387 */ /* 0x0007e80000100800 */
[----:B------:R1:W-:Y:S04]  /*c310*/  STL [R1+0x31c], R6 ;  /* 0x00031c0601007387 */ /* 0x0003e80000100800 */
[----:B------:R-:W-:Y:S01]  /*c320*/  STL [R1+0x288], R7 ;  /* 0x0002880701007387 */ /* 0x000fe20000100800 */
[----:B0-----:R-:W-:-:S02]  /*c330*/  IMAD.MOV.U32 R4, RZ, RZ, R181 ;  /* 0x000000ffff047224 */ /* 0x001fc400078e00b5 */
[----:B---3--:R-:W-:Y:S01]  /*c340*/  IMAD.MOV.U32 R5, RZ, RZ, R182 ;  /* 0x000000ffff057224 */ /* 0x008fe200078e00b6 */
[----:B------:R0:W-:Y:S04]  /*c350*/  STL [R1+0x364], R8 ;  /* 0x0003640801007387 */ /* 0x0001e80000100800 */
[----:B------:R3:W-:Y:S01]  /*c360*/  STL [R1+0x320], R9 ;  /* 0x0003200901007387 */ /* 0x0007e20000100800 */
[----:B------:R-:W-:Y:S01]  /*c370*/  IMAD.WIDE R4, R216, 0x2, R4 ;  /* 0x00000002d8047825 */ /* 0x000fe200078e0204 */
[----:B------:R-:W-:Y:S03]  /*c380*/  HMMA.16816.F32 R136, R184, R32, R136 ;  /* 0x00000020b888723c */ /* 0x000fe60000001888 */
[----:B-1----:R-:W-:-:S02]  /*c390*/  IMAD.MOV.U32 R6, RZ, RZ, R180 ;  /* 0x000000ffff067224 */ /* 0x002fc400078e00b4 */
[----:B0-----:R-:W-:Y:S02]  /*c3a0*/  IMAD.MOV.U32 R8, RZ, RZ, R217 ;  /* 0x000000ffff087224 */ /* 0x001fe400078e00d9 */
[----:B---3--:R-:W-:Y:S02]  /*c3b0*/  IMAD.MOV.U32 R9, RZ, RZ, R177 ;  /* 0x000000ffff097224 */ /* 0x008fe400078e00b1 */
[----:B------:R-:W-:Y:S01]  /*c3c0*/  IMAD.MOV.U32 R7, RZ, RZ, R215 ;  /* 0x000000ffff077224 */ /* 0x000fe200078e00d7 */
[----:B------:R0:W5:Y:S01]  /*c3d0*/  LDL.LU R177, [R1+0x490] ;  /* 0x0004900001b17983 */ /* 0x0001620000300800 */
[C---:B------:R-:W-:Y:S01]  /*c3e0*/  IMAD.WIDE R8, R216.reuse, 0x2, R8 ;  /* 0x00000002d8087825 */ /* 0x040fe200078e0208 */
[----:B------:R-:W-:Y:S02]  /*c3f0*/  HMMA.16816.F32 R132, R184, R28, R132 ;  /* 0x0000001cb884723c */ /* 0x000fe40000001884 */
[----:B------:R0:W5:Y:S01]  /*c400*/  LDL.LU R217, [R1+0x48c] ;  /* 0x00048c0001d97983 */ /* 0x0001620000300800 */
[----:B------:R-:W-:-:S03]  /*c410*/  IMAD.WIDE R6, R216, 0x2, R6 ;  /* 0x00000002d8067825 */ /* 0x000fc600078e0206 */
[----:B------:R0:W5:Y:S02]  /*c420*/  LDL.LU R215, [R1+0x488] ;  /* 0x0004880001d77983 */ /* 0x0001640000300800 */
[C---:B------:R-:W-:Y:S02]  /*c430*/  HMMA.16816.F32 R128, R184.reuse, R24, R128 ;  /* 0x00000018b880723c */ /* 0x040fe40000001880 */
[----:B------:R0:W5:Y:S04]  /*c440*/  LDL.LU R180, [R1+0x484] ;  /* 0x0004840001b47983 */ /* 0x0001680000300800 */
[----:B------:R0:W-:Y:S02]  /*c450*/  STL [R1+0x28c], R4 ;  /* 0x00028c0401007387 */ /* 0x0001e40000100800 */
[C---:B------:R-:W-:Y:S02]  /*c460*/  HMMA.16816.F32 R124, R184.reuse, R20, R124 ;  /* 0x00000014b87c723c */ /* 0x040fe4000000187c */
[----:B------:R0:W-:Y:S06]  /*c470*/  STL [R1+0x1d0], R5 ;  /* 0x0001d00501007387 */ /* 0x0001ec0000100800 */
[----:B------:R-:W-:Y:S01]  /*c480*/  HMMA.16816.F32 R120, R184, R16, R120 ;  /* 0x00000010b878723c */ /* 0x000fe20000001878 */
[----:B------:R0:W-:Y:S04]  /*c490*/  STL [R1+0x290], R8 ;  /* 0x0002900801007387 */ /* 0x0001e80000100800 */
[----:B------:R0:W-:Y:S04]  /*c4a0*/  STL [R1+0x1d4], R9 ;  /* 0x0001d40901007387 */ /* 0x0001e80000100800 */
[----:B------:R0:W-:Y:S04]  /*c4b0*/  STL [R1+0x324], R6 ;  /* 0x0003240601007387 */ /* 0x0001e80000100800 */
[----:B------:R0:W-:Y:S01]  /*c4c0*/  STL [R1+0x294], R7 ;  /* 0x0002940701007387 */ /* 0x0001e20000100800 */
[----:B------:R-:W-:Y:S01]  /*c4d0*/  IMAD.MOV.U32 R12, RZ, RZ, c[0x0][0x188] ;  /* 0x00006200ff0c7624 */ /* 0x000fe200078e00ff */
[----:B------:R-:W-:Y:S03]  /*c4e0*/  HMMA.16816.F32 R136, R168, R34, R136 ;  /* 0x00000022a888723c */ /* 0x000fe60000001888 */
[----:B------:R-:W-:Y:S01]  /*c4f0*/  IMAD.SHL.U32 R12, R12, 0x20, RZ ;  /* 0x000000200c0c7824 */ /* 0x000fe200078e00ff */
[----:B----4-:R-:W-:-:S04]  /*c500*/  IADD3 R0, R0, -0x20, RZ ;  /* 0xffffffe000007810 */ /* 0x010fc80007ffe0ff */
[----:B------:R-:W-:Y:S01]  /*c510*/  HMMA.16816.F32 R132, R168, R30, R132 ;  /* 0x0000001ea884723c */ /* 0x000fe20000001884 */
[----:B------:R-:W-:-:S07]  /*c520*/  IMAD.WIDE R164, R12, 0x2, R164 ;  /* 0x000000020ca47825 */ /* 0x000fce00078e02a4 */
[C---:B------:R-:W-:Y:S08]  /*c530*/  HMMA.16816.F32 R128, R168.reuse, R26, R128 ;  /* 0x0000001aa880723c */ /* 0x040ff00000001880 */
[C---:B------:R-:W-:Y:S08]  /*c540*/  HMMA.16816.F32 R124, R168.reuse, R22, R124 ;  /* 0x00000016a87c723c */ /* 0x040ff0000000187c */
[C---:B------:R-:W-:Y:S08]  /*c550*/  HMMA.16816.F32 R120, R168.reuse, R18, R120 ;  /* 0x00000012a878723c */ /* 0x040ff00000001878 */
[C---:B------:R-:W-:Y:S08]  /*c560*/  HMMA.16816.F32 R116, R168.reuse, R14, R116 ;  /* 0x0000000ea874723c */ /* 0x040ff00000001874 */
[----:B------:R-:W-:Y:S08]  /*c570*/  HMMA.16816.F32 R112, R168, R10, R112 ;  /* 0x0000000aa870723c */ /* 0x000ff00000001870 */
[C---:B------:R-:W-:Y:S08]  /*c580*/  HMMA.16816.F32 R104, R172.reuse, R34, R104 ;  /* 0x00000022ac68723c */ /* 0x040ff00000001868 */
[C---:B------:R-:W-:Y:S08]  /*c590*/  HMMA.16816.F32 R100, R172.reuse, R30, R100 ;  /* 0x0000001eac64723c */ /* 0x040ff00000001864 */
[C---:B------:R-:W-:Y:S08]  /*c5a0*/  HMMA.16816.F32 R96, R172.reuse, R26, R96 ;  /* 0x0000001aac60723c */ /* 0x040ff00000001860 */
[C---:B------:R-:W-:Y:S08]  /*c5b0*/  HMMA.16816.F32 R92, R172.reuse, R22, R92 ;  /* 0x00000016ac5c723c */ /* 0x040ff0000000185c */
[C---:B------:R-:W-:Y:S08]  /*c5c0*/  HMMA.16816.F32 R88, R172.reuse, R18, R88 ;  /* 0x00000012ac58723c */ /* 0x040ff00000001858 */
[C---:B------:R-:W-:Y:S08]  /*c5d0*/  HMMA.16816.F32 R84, R172.reuse, R14, R84 ;  /* 0x0000000eac54723c */ /* 0x040ff00000001854 */
[----:B------:R-:W-:Y:S01]  /*c5e0*/  HMMA.16816.F32 R80, R172, R10, R80 ;  /* 0x0000000aac50723c */ /* 0x000fe20000001850 */
[----:B--2---:R-:W-:-:S04]  /*c5f0*/  IADD3 R252, R252, -0x1, RZ ;  /* 0xfffffffffcfc7810 */ /* 0x004fc80007ffe0ff */
[----:B------:R-:W-:-:S13]  /*c600*/  ISETP.NE.U32.AND P0, PT, R252, RZ, PT ;  /* 0x000000fffc00720c */ /* 0x000fda0003f05070 */
[----:B0-----:R-:W-:Y:S01]  /*c610*/  @!P0 CALL.REL.NOINC `(.L_x_2) ;  /* 0x0000001000008944 */ /* 0x001fe20003c00000 */
[----:B------:R-:W-:Y:S05]  /*c620*/  BRA `(.L_x_3) ;  /* 0xffff9ab000007947 */ /* 0x000fea000383ffff */
.L_x_2:
[----:B------:R-:W-:Y:S02]  /*c630*/  F2FP.PACK_AB R5, R91, R90 ;  /* 0x0000005a5b05723e */ /* 0x000fe400000000ff */
[----:B------:R-:W-:Y:S02]  /*c640*/  F2FP.PACK_AB R89, R89, R88 ;  /* 0x000000585959723e */ /* 0x000fe400000000ff */
[----:B------:R-:W-:Y:S02]  /*c650*/  F2FP.PACK_AB R9, R123, R122 ;  /* 0x0000007a7b09723e */ /* 0x000fe400000000ff */
[----:B------:R-:W-:Y:S02]  /*c660*/  F2FP.PACK_AB R121, R121, R120 ;  /* 0x000000787979723e */ /* 0x000fe400000000ff */
[----:B------:R-:W-:Y:S02]  /*c670*/  F2FP.PACK_AB R13, R155, R154 ;  /* 0x0000009a9b0d723e */ /* 0x000fe400000000ff */
[----:B------:R-:W-:-:S02]  /*c680*/  F2FP.PACK_AB R153, R153, R152 ;  /* 0x000000989999723e */ /* 0x000fc400000000ff */
        /* <DEDUP_REMOVED lines=58> */
.L_x_1:
[----:B-1----:R-:W2:Y:S04]  /*ca30*/  LDL.LU R0, [R1+0x480] ;  /* 0x0004800001007983 */ /* 0x002ea80000300800 */
[----:B------:R-:W3:Y:S04]  /*ca40*/  LDL.LU R45, [R1+0x43c] ;  /* 0x00043c00012d7983 */ /* 0x000ee80000300800 */
[----:B0-----:R-:W4:Y:S04]  /*ca50*/  LDL.LU R44, [R1+0x438] ;  /* 0x00043800012c7983 */ /* 0x001f280000300800 */
[----:B------:R-:W3:Y:S04]  /*ca60*/  LDL.LU R39, [R1+0x434] ;  /* 0x0004340001277983 */ /* 0x000ee80000300800 */
[----:B------:R-:W4:Y:S04]  /*ca70*/  LDL.LU R38, [R1+0x430] ;  /* 0x0004300001267983 */ /* 0x000f280000300800 */
[----:B------:R-:W4:Y:S04]  /*ca80*/  LDL.LU R68, [R1+0x47c] ;  /* 0x00047c0001447983 */ /* 0x000f280000300800 */
[----:B------:R-:W4:Y:S04]  /*ca90*/  LDL.LU R67, [R1+0x478] ;  /* 0x0004780001437983 */ /* 0x000f280000300800 */
[----:B------:R-:W0:Y:S01]  /*caa0*/  S2R R37, SR_TID.X ;  /* 0x0000000000257919 */ /* 0x000e220000002100 */
[----:B-----5:R-:W-:-:S03]  /*cab0*/  ISETP.GE.AND P6, PT, R180, c[0x0][0x178], PT ;  /* 0x00005e00b4007a0c */ /* 0x020fc60003fc6270 */
[----:B------:R-:W4:Y:S01]  /*cac0*/  LDL.LU R71, [R1+0x474] ;  /* 0x0004740001477983 */ /* 0x000f220000300800 */
[C---:B0-----:R-:W-:Y:S02]  /*cad0*/  IMAD.SHL.U32 R3, R37.reuse, 0x20, RZ ;  /* 0x0000002025037824 */ /* 0x041fe400078e00ff */
[C---:B------:R-:W-:Y:S02]  /*cae0*/  IMAD.SHL.U32 R36, R37.reuse, 0x100, RZ ;  /* 0x0000010025247824 */ /* 0x040fe400078e00ff */
[C---:B------:R-:W-:Y:S01]  /*caf0*/  IMAD.SHL.U32 R2, R37.reuse, 0x4, RZ ;  /* 0x0000000425027824 */ /* 0x040fe200078e00ff */
[----:B------:R-:W-:Y:S01]  /*cb00*/  LOP3.LUT R37, R37, 0x1f, RZ, 0xc0, !PT ;  /* 0x0000001f25257812 */ /* 0x000fe200078ec0ff */
[----:B------:R-:W4:Y:S04]  /*cb10*/  LDL.LU R70, [R1+0x470] ;  /* 0x0004700001467983 */ /* 0x000f280000300800 */
[----:B------:R-:W-:Y:S01]  /*cb20*/  BAR.SYNC.DEFER_BLOCKING 0x0 ;  /* 0x0000000000007b1d */ /* 0x000fe20000010000 */
[----:B------:R-:W-:-:S05]  /*cb30*/  ISETP.LT.AND P6, PT, R215, c[0x0][0x17c], !P6 ;  /* 0x00005f00d7007a0c */ /* 0x000fca00077c1270 */
[----:B------:R-:W4:Y:S01]  /*cb40*/  LDL.LU R69, [R1+0x46c] ;  /* 0x00046c0001457983 */ /* 0x000f220000300800 */
[----:B--2---:R-:W-:-:S04]  /*cb50*/  LOP3.LUT R0, R0, 0x600, RZ, 0xc0, !PT ;  /* 0x0000060000007812 */ /* 0x004fc800078ec0ff */
[----:B------:R-:W-:Y:S02]  /*cb60*/  LOP3.LUT R3, R0, 0x60, R3, 0xf8, !PT ;  /* 0x0000006000037812 */ /* 0x000fe400078ef803 */
[----:B------:R-:W-:Y:S02]  /*cb70*/  LOP3.LUT R0, R36, 0x600, RZ, 0xc0, !PT ;  /* 0x0000060024007812 */ /* 0x000fe400078ec0ff */
[----:B------:R-:W-:-:S03]  /*cb80*/  LOP3.LUT R65, R3, 0x70, R2, 0x78, !PT ;  /* 0x0000007003417812 */ /* 0x000fc600078e7802 */
[----:B------:R-:W-:Y:S01]  /*cb90*/  IMAD R0, R37, 0x10, R0 ;  /* 0x0000001025007824 */ /* 0x000fe200078e0200 */
[----:B---3--:R-:W-:Y:S01]  /*cba0*/  ISETP.GE.AND P5, PT, R39, c[0x0][0x17c], PT ;  /* 0x00005f0027007a0c */ /* 0x008fe20003fa6270 */
[----:B------:R-:W-:Y:S03]  /*cbb0*/  STS.128 [R65], R72 ;  /* 0x0000004841007388 */ /* 0x000fe60000000c00 */
[C---:B------:R-:W-:Y:S02]  /*cbc0*/  LOP3.LUT R64, R0.reuse, 0x20, RZ, 0x3c, !PT ;  /* 0x0000002000407812 */ /* 0x040fe400078e3cff */
[C---:B------:R-:W-:Y:S02]  /*cbd0*/  LOP3.LUT R63, R0.reuse, 0x40, RZ, 0x3c, !PT ;  /* 0x00000040003f7812 */ /* 0x040fe400078e3cff */
[----:B------:R-:W-:Y:S01]  /*cbe0*/  LOP3.LUT R62, R0, 0x60, RZ, 0x3c, !PT ;  /* 0x00000060003e7812 */ /* 0x000fe200078e3cff */
[----:B------:R-:W-:Y:S01]  /*cbf0*/  STS.128 [R65+0x80], R32 ;  /* 0x0000802041007388 */ /* 0x000fe20000000c00 */
[----:B----4-:R-:W-:-:S03]  /*cc00*/  ISETP.GE.AND P1, PT, R38, c[0x0][0x17c], PT ;  /* 0x00005f0026007a0c */ /* 0x010fc60003f26270 */
[----:B------:R-:W-:Y:S04]  /*cc10*/  STS.128 [R65+0x100], R40 ;  /* 0x0001002841007388 */ /* 0x000fe80000000c00 */
[----:B------:R-:W-:Y:S01]  /*cc20*/  STS.128 [R65+0x180], R28 ;  /* 0x0001801c41007388 */ /* 0x000fe20000000c00 */
[----:B------:R-:W-:-:S06]  /*cc30*/  NOP ;  /* 0x0000000000007918 */ /* 0x000fcc0000000000 */
[----:B------:R-:W0:Y:S04]  /*cc40*/  LDS.128 R40, [R0] ;  /* 0x0000000000287984 */ /* 0x000e280000000c00 */
[----:B------:R-:W-:Y:S04]  /*cc50*/  LDS.128 R36, [R64] ;  /* 0x0000000040247984 */ /* 0x000fe80000000c00 */
[----:B------:R-:W-:Y:S04]  /*cc60*/  LDS.128 R32, [R63] ;  /* 0x000000003f207984 */ /* 0x000fe80000000c00 */
[----:B------:R-:W-:Y:S01]  /*cc70*/  LDS.128 R28, [R62] ;  /* 0x000000003e1c7984 */ /* 0x000fe20000000c00 */
[----:B------:R-:W-:-:S06]  /*cc80*/  NOP ;  /* 0x0000000000007918 */ /* 0x000fcc0000000000 */
[----:B------:R-:W-:Y:S04]  /*cc90*/  STS.128 [R65], R136 ;  /* 0x0000008841007388 */ /* 0x000fe80000000c00 */
[----:B------:R-:W-:Y:S04]  /*cca0*/  STS.128 [R65+0x80], R24 ;  /* 0x0000801841007388 */ /* 0x000fe80000000c00 */
[----:B------:R-:W-:Y:S04]  /*ccb0*/  STS.128 [R65+0x100], R104 ;  /* 0x0001006841007388 */ /* 0x000fe80000000c00 */
[----:B------:R-:W-:Y:S01]  /*ccc0*/  STS.128 [R65+0x180], R20 ;  /* 0x0001801441007388 */ /* 0x000fe20000000c00 */
[----:B------:R-:W-:-:S06]  /*ccd0*/  NOP ;  /* 0x0000000000007918 */ /* 0x000fcc0000000000 */
[----:B------:R-:W1:Y:S01]  /*cce0*/  LDS.128 R48, [R0] ;  /* 0x0000000000307984 */ /* 0x000e620000000c00 */
[----:B------:R-:W-:Y:S02]  /*ccf0*/  IMAD R3, R180, c[0x0][0x194], RZ ;  /* 0x00006500b4037a24 */ /* 0x000fe400078e02ff */
[----:B------:R-:W-:Y:S01]  /*cd00*/  IMAD.MOV.U32 R2, RZ, RZ, c[0x0][0x194] ;  /* 0x00006500ff027624 */ /* 0x000fe200078e00ff */
[----:B------:R-:W-:Y:S01]  /*cd10*/  ISETP.GE.AND P0, PT, R45, c[0x0][0x17c], PT ;  /* 0x00005f002d007a0c */ /* 0x000fe20003f06270 */
[----:B------:R-:W-:Y:S02]  /*cd20*/  LDS.128 R24, [R63] ;  /* 0x000000003f187984 */ /* 0x000fe40000000c00 */
[----:B------:R-:W-:Y:S01]  /*cd30*/  IMAD R61, R2, 0x20, R3 ;  /* 0x00000020023d7824 */ /* 0x000fe200078e0203 */
[----:B------:R-:W-:Y:S01]  /*cd40*/  LEA R2, P3, R3, c[0x0][0x170], 0x1 ;  /* 0x00005c0003027a11 */ /* 0x000fe200078608ff */
[----:B------:R-:W-:Y:S01]  /*cd50*/  LDS.128 R20, [R62] ;  /* 0x000000003e147984 */ /* 0x000fe20000000c00 */
[----:B------:R-:W-:-:S03]  /*cd60*/  ISETP.GE.AND P4, PT, R44, c[0x0][0x17c], PT ;  /* 0x00005f002c007a0c */ /* 0x000fc60003f86270 */
[----:B------:R-:W2:Y:S01]  /*cd70*/  LDS.128 R44, [R64] ;  /* 0x00000000402c7984 */ /* 0x000ea20000000c00 */
[----:B------:R-:W-:Y:S01]  /*cd80*/  LEA.HI.X.SX32 R3, R3, c[0x0][0x174], 0x1, P3 ;  /* 0x00005d0003037a11 */ /* 0x000fe200018f0eff */
[----:B------:R-:W-:-:S06]  /*cd90*/  NOP ;  /* 0x0000000000007918 */ /* 0x000fcc0000000000 */
[----:B------:R-:W-:Y:S02]  /*cda0*/  ISETP.GE.AND P3, PT, R215, c[0x0][0x17c], PT ;  /* 0x00005f00d7007a0c */ /* 0x000fe40003f66270 */
[----:B------:R-:W-:Y:S02]  /*cdb0*/  LEA R60, P2, R61, c[0x0][0x170], 0x1 ;  /* 0x00005c003d3c7a11 */ /* 0x000fe400078408ff */
[----:B------:R-:W-:Y:S01]  /*cdc0*/  ISETP.LT.AND P3, PT, R217, c[0x0][0x178], !P3 ;  /* 0x00005e00d9007a0c */ /* 0x000fe20005f61270 */
[----:B------:R-:W-:Y:S01]  /*cdd0*/  STS.128 [R65], R56 ;  /* 0x0000003841007388 */ /* 0x000fe20000000c00 */
[----:B------:R-:W-:Y:S01]  /*cde0*/  LEA.HI.X.SX32 R61, R61, c[0x0][0x174], 0x1, P2 ;  /* 0x00005d003d3d7a11 */ /* 0x000fe200010f0eff */
[----:B------:R-:W-:Y:S02]  /*cdf0*/  IMAD R215, R215, c[0x0][0x198], RZ ;  /* 0x00006600d7d77a24 */ /* 0x000fe400078e02ff */
[----:B------:R-:W-:Y:S04]  /*ce00*/  STS.128 [R65+0x80], R16 ;  /* 0x0000801041007388 */ /* 0x000fe80000000c00 */
[----:B------:R-:W-:Y:S04]  /*ce10*/  STS.128 [R65+0x100], R152 ;  /* 0x0001009841007388 */ /* 0x000fe80000000c00 */
[----:B------:R-:W-:Y:S01]  /*ce20*/  STS.128 [R65+0x180], R12 ;  /* 0x0001800c41007388 */ /* 0x000fe20000000c00 */
[----:B------:R-:W-:-:S06]  /*ce30*/  NOP ;  /* 0x0000000000007918 */ /* 0x000fcc0000000000 */
[----:B------:R-:W3:Y:S01]  /*ce40*/  LDS.128 R12, [R0] ;  /* 0x00000000000c7984 */ /* 0x000ee20000000c00 */
[----:B------:R-:W-:-:S03]  /*ce50*/  ISETP.LT.AND P2, PT, R180, c[0x0][0x178], !P0 ;  /* 0x00005e00b4007a0c */ /* 0x000fc60004741270 */
[----:B------:R-:W-:Y:S01]  /*ce60*/  LDS.128 R16, [R64] ;  /* 0x0000000040107984 */ /* 0x000fe20000000c00 */
[----:B------:R-:W-:-:S03]  /*ce70*/  ISETP.LT.AND P0, PT, R217, c[0x0][0x178], !P0 ;  /* 0x00005e00d9007a0c */ /* 0x000fc60004701270 */
[----:B------:R-:W-:Y:S04]  /*ce80*/  LDS.128 R52, [R63] ;  /* 0x000000003f347984 */ /* 0x000fe80000000c00 */
[----:B------:R-:W-:Y:S01]  /*ce90*/  LDS.128 R56, [R62] ;  /* 0x000000003e387984 */ /* 0x000fe20000000c00 */
[----:B------:R-:W-:-:S06]  /*cea0*/  NOP ;  /* 0x0000000000007918 */ /* 0x000fcc0000000000 */
[----:B------:R4:W-:Y:S04]  /*ceb0*/  STS.128 [R65+0x80], R8 ;  /* 0x0000800841007388 */ /* 0x0009e80000000c00 */
[----:B------:R0:W-:Y:S04]  /*cec0*/  STS.128 [R65+0x180], R4 ;  /* 0x0001800441007388 */ /* 0x0001e80000000c00 */
[----:B------:R-:W-:Y:S04]  /*ced0*/  STS.128 [R65], R120 ;  /* 0x0000007841007388 */ /* 0x000fe80000000c00 */
[----:B------:R1:W-:Y:S01]  /*cee0*/  STS.128 [R65+0x100], R88 ;  /* 0x0001005841007388 */ /* 0x0003e20000000c00 */
[C---:B----4-:R-:W-:Y:S01]  /*cef0*/  IMAD.WIDE R8, R215.reuse, 0x2, R2 ;  /* 0x00000002d7087825 */ /* 0x050fe200078e0202 */
[----:B------:R-:W-:Y:S01]  /*cf00*/  IADD3 R11, R215, c[0x0][0x198], RZ ;  /* 0x00006600d70b7a10 */ /* 0x000fe20007ffe0ff */
[----:B------:R-:W-:-:S06]  /*cf10*/  NOP ;  /* 0x0000000000007918 */ /* 0x000fcc0000000000 */
[----:B0-----:R-:W-:Y:S01]  /*cf20*/  IMAD.WIDE R4, R215, 0x2, R60 ;  /* 0x00000002d7047825 */ /* 0x001fe200078e023c */
[----:B------:R-:W-:Y:S01]  /*cf30*/  @P6 STG.E.U16 [R8.64], R40 ;  /* 0x0000002808006986 */ /* 0x000fe2000c101504 */
[----:B------:R-:W-:Y:S02]  /*cf40*/  ISETP.LT.AND P6, PT, R180, c[0x0][0x178], !P4 ;  /* 0x00005e00b4007a0c */ /* 0x000fe400067c1270 */
[C---:B------:R-:W-:Y:S01]  /*cf50*/  IMAD.WIDE R6, R11.reuse, 0x2, R2 ;  /* 0x000000020b067825 */ /* 0x040fe200078e0202 */
[----:B-1----:R0:W-:Y:S01]  /*cf60*/  @P3 STG.E.U16 [R4.64], R48 ;  /* 0x0000003004003986 */ /* 0x0021e2000c101504 */
[C---:B------:R-:W-:Y:S02]  /*cf70*/  IADD3 R65, R11.reuse, c[0x0][0x198], RZ ;  /* 0x000066000b417a10 */ /* 0x040fe40007ffe0ff */
[----:B------:R-:W-:Y:S01]  /*cf80*/  PRMT R66, R48, 0x7632, R66 ;  /* 0x0000763230427816 */ /* 0x000fe20000000042 */
[----:B------:R-:W-:Y:S01]  /*cf90*/  IMAD.WIDE R10, R11, 0x2, R60 ;  /* 0x000000020b0a7825 */ /* 0x000fe200078e023c */
[----:B------:R-:W-:-:S02]  /*cfa0*/  ISETP.LT.AND P4, PT, R217, c[0x0][0x178], !P4 ;  /* 0x00005e00d9007a0c */ /* 0x000fc40006781270 */
[----:B0-----:R-:W-:Y:S01]  /*cfb0*/  PRMT R5, R40, 0x7632, R5 ;  /* 0x0000763228057816 */ /* 0x001fe20000000005 */
[----:B------:R-:W-:-:S04]  /*cfc0*/  IMAD.WIDE R8, R65, 0x2, R2 ;  /* 0x0000000241087825 */ /* 0x000fc800078e0202 */
[----:B------:R0:W-:Y:S04]  /*cfd0*/  @P2 STG.E.U16 [R6.64], R5 ;  /* 0x0000000506002986 */ /* 0x0001e8000c101504 */
[----:B------:R-:W-:Y:S01]  /*cfe0*/  @P0 STG.E.U16 [R10.64], R66 ;  /* 0x000000420a000986 */ /* 0x000fe2000c101504 */
[----:B------:R-:W-:Y:S02]  /*cff0*/  ISETP.LT.AND P0, PT, R180, c[0x0][0x178], !P5 ;  /* 0x00005e00b4007a0c */ /* 0x000fe40006f01270 */
[----:B------:R-:W-:Y:S01]  /*d000*/  ISETP.LT.AND P5, PT, R217, c[0x0][0x178], !P5 ;  /* 0x00005e00d9007a0c */ /* 0x000fe20006fa1270 */
[----:B------:R1:W-:Y:S01]  /*d010*/  @P6 STG.E.U16 [R8.64], R36 ;  /* 0x0000002408006986 */ /* 0x0003e2000c101504 */
[C---:B0-----:R-:W-:Y:S01]  /*d020*/  IMAD.WIDE R4, R65.reuse, 0x2, R60 ;  /* 0x0000000241047825 */ /* 0x041fe200078e023c */
[----:B------:R-:W-:-:S02]  /*d030*/  IADD3 R65, R65, c[0x0][0x198], RZ ;  /* 0x0000660041417a10 */ /* 0x000fc40007ffe0ff */
[----:B------:R-:W-:Y:S02]  /*d040*/  ISETP.LT.AND P6, PT, R180, c[0x0][0x178], !P1 ;  /* 0x00005e00b4007a0c */ /* 0x000fe40004fc1270 */
[----:B------:R-:W-:Y:S01]  /*d050*/  ISETP.GE.AND P2, PT, R67, c[0x0][0x17c], PT ;  /* 0x00005f0043007a0c */ /* 0x000fe20003f46270 */
[C---:B------:R-:W-:Y:S01]  /*d060*/  IMAD.WIDE R6, R65.reuse, 0x2, R2 ;  /* 0x0000000241067825 */ /* 0x040fe200078e0202 */
[C---:B------:R-:W-:Y:S02]  /*d070*/  IADD3 R67, R65.reuse, c[0x0][0x198], RZ ;  /* 0x0000660041437a10 */ /* 0x040fe40007ffe0ff */
[----:B-1----:R-:W-:Y:S01]  /*d080*/  PRMT R9, R36, 0x7632, R9 ;  /* 0x0000763224097816 */ /* 0x002fe20000000009 */
[----:B--2---:R0:W-:Y:S01]  /*d090*/  @P4 STG.E.U16 [R4.64], R44 ;  /* 0x0000002c04004986 */ /* 0x0041e2000c101504 */
[----:B------:R-:W-:Y:S01]  /*d0a0*/  ISETP.GE.AND P3, PT, R68, c[0x0][0x17c], PT ;  /* 0x00005f0044007a0c */ /* 0x000fe20003f66270 */
[----:B------:R-:W-:Y:S02]  /*d0b0*/  IMAD.WIDE R10, R65, 0x2, R60 ;  /* 0x00000002410a7825 */ /* 0x000fe400078e023c */
[----:B------:R1:W-:Y:S04]  /*d0c0*/  @P0 STG.E.U16 [R6.64], R9 ;  /* 0x0000000906000986 */ /* 0x0003e8000c101504 */
[----:B------:R-:W2:Y:S01]  /*d0d0*/  LDL.LU R68, [R1+0x468] ;  /* 0x0004680001447983 */ /* 0x000ea20000300800 */
[----:B0-----:R-:W-:-:S03]  /*d0e0*/  PRMT R5, R44, 0x7632, R5 ;  /* 0x000076322c057816 */ /* 0x001fc60000000005 */
[----:B------:R-:W4:Y:S01]  /*d0f0*/  LDL.LU R48, [R1+0x464] ;  /* 0x0004640001307983 */ /* 0x000f220000300800 */
[----:B-1----:R-:W-:-:S03]  /*d100*/  IMAD.WIDE R8, R67, 0x2, R2 ;  /* 0x0000000243087825 */ /* 0x002fc600078e0202 */
[----:B------:R-:W2:Y:S01]  /*d110*/  LDL.LU R40, [R1+0x460] ;  /* 0x0004600001287983 */ /* 0x000ea20000300800 */
[----:B------:R-:W-:-:S03]  /*d120*/  PRMT R36, R32, 0x7632, R36 ;  /* 0x0000763220247816 */ /* 0x000fc60000000024 */
[----:B------:R-:W-:Y:S04]  /*d130*/  @P5 STG.E.U16 [R10.64], R5 ;  /* 0x000000050a005986 */ /* 0x000fe8000c101504 */
[----:B------:R0:W-:Y:S04]  /*d140*/  @P6 STG.E.U16 [R8.64], R32 ;  /* 0x0000002008006986 */ /* 0x0001e8000c101504 */
[----:B------:R-:W3:Y:S04]  /*d150*/  LDL.LU R44, [R1+0x45c] ;  /* 0x00045c00012c7983 */ /* 0x000ee80000300800 */
[----:B0-----:R-:W3:Y:S01]  /*d160*/  LDL.LU R32, [R1+0x458] ;  /* 0x0004580001207983 */ /* 0x001ee20000300800 */
[----:B------:R-:W-:-:S02]  /*d170*/  ISETP.LT.AND P1, PT, R217, c[0x0][0x178], !P1 ;  /* 0x00005e00d9007a0c */ /* 0x000fc40004f21270 */
[C---:B------:R-:W-:Y:S01]  /*d180*/  ISETP.LT.AND P5, PT, R180.reuse, c[0x0][0x178], !P3 ;  /* 0x00005e00b4007a0c */ /* 0x040fe20005fa1270 */
[----:B------:R-:W-:Y:S01]  /*d190*/  IMAD.WIDE R4, R67, 0x2, R60 ;  /* 0x0000000243047825 */ /* 0x000fe200078e023c */
[----:B------:R-:W-:Y:S02]  /*d1a0*/  ISETP.LT.AND P3, PT, R217, c[0x0][0x178], !P3 ;  /* 0x00005e00d9007a0c */ /* 0x000fe40005f61270 */
[----:B------:R-:W-:Y:S02]  /*d1b0*/  IADD3 R67, R67, c[0x0][0x198], RZ ;  /* 0x0000660043437a10 */ /* 0x000fe40007ffe0ff */
[----:B------:R-:W-:-:S03]  /*d1c0*/  ISETP.LT.AND P6, PT, R180, c[0x0][0x178], !P2 ;  /* 0x00005e00b4007a0c */ /* 0x000fc600057c1270 */
[----:B------:R-:W-:Y:S02]  /*d1d0*/  IMAD.WIDE R6, R67, 0x2, R2 ;  /* 0x0000000243067825 */ /* 0x000fe400078e0202 */
[----:B------:R0:W-:Y:S01]  /*d1e0*/  @P1 STG.E.U16 [R4.64], R24 ;  /* 0x0000001804001986 */ /* 0x0001e2000c101504 */
[----:B------:R-:W-:Y:S01]  /*d1f0*/  ISETP.LT.AND P2, PT, R217, c[0x0][0x178], !P2 ;  /* 0x00005e00d9007a0c */ /* 0x000fe20005741270 */
[----:B------:R-:W-:Y:S01]  /*d200*/  IMAD.WIDE R10, R67, 0x2, R60 ;  /* 0x00000002430a7825 */ /* 0x000fe200078e023c */
[----:B------:R-:W-:Y:S01]  /*d210*/  ISETP.GE.AND P4, PT, R71, c[0x0][0x17c], PT ;  /* 0x00005f0047007a0c */ /* 0x000fe20003f86270 */
[----:B------:R-:W-:Y:S01]  /*d220*/  @P5 STG.E.U16 [R6.64], R36 ;  /* 0x0000002406005986 */ /* 0x000fe2000c101504 */
[----:B------:R-:W-:Y:S02]  /*d230*/  IADD3 R65, R67, c[0x0][0x198], RZ ;  /* 0x0000660043417a10 */ /* 0x000fe40007ffe0ff */
[----:B0-----:R-:W-:-:S03]  /*d240*/  PRMT R5, R24, 0x7632, R5 ;  /* 0x0000763218057816 */ /* 0x001fc60000000005 */
[----:B------:R-:W-:Y:S02]  /*d250*/  IMAD.WIDE R8, R65, 0x2, R2 ;  /* 0x0000000241087825 */ /* 0x000fe400078e0202 */
[----:B------:R0:W-:Y:S01]  /*d260*/  @P3 STG.E.U16 [R10.64], R5 ;  /* 0x000000050a003986 */ /* 0x0001e2000c101504 */
[----:B------:R-:W-:Y:S02]  /*d270*/  ISETP.LT.AND P3, PT, R180, c[0x0][0x178], !P4 ;  /* 0x00005e00b4007a0c */ /* 0x000fe40006761270 */
[----:B------:R-:W-:Y:S01]  /*d280*/  ISETP.LT.AND P4, PT, R217, c[0x0][0x178], !P4 ;  /* 0x00005e00d9007a0c */ /* 0x000fe20006781270 */
[----:B------:R1:W-:Y:S01]  /*d290*/  @P6 STG.E.U16 [R8.64], R28 ;  /* 0x0000001c08006986 */ /* 0x0003e2000c101504 */
[----:B------:R-:W-:Y:S01]  /*d2a0*/  ISETP.GE.AND P0, PT, R70, c[0x0][0x17c], PT ;  /* 0x00005f0046007a0c */ /* 0x000fe20003f06270 */
[C---:B0-----:R-:W-:Y:S01]  /*d2b0*/  IMAD.WIDE R4, R65.reuse, 0x2, R60 ;  /* 0x0000000241047825 */ /* 0x041fe200078e023c */
[----:B------:R-:W-:Y:S02]  /*d2c0*/  IADD3 R65, R65, c[0x0][0x198], RZ ;  /* 0x0000660041417a10 */ /* 0x000fe40007ffe0ff */
[----:B-1----:R-:W-:-:S02]  /*d2d0*/  PRMT R9, R28, 0x7632, R9 ;  /* 0x000076321c097816 */ /* 0x002fc40000000009 */
[----:B------:R0:W-:Y:S01]  /*d2e0*/  @P2 STG.E.U16 [R4.64], R20 ;  /* 0x0000001404002986 */ /* 0x0001e2000c101504 */
[----:B------:R-:W-:Y:S01]  /*d2f0*/  IMAD.WIDE R6, R65, 0x2, R2 ;  /* 0x0000000241067825 */ /* 0x000fe200078e0202 */
[----:B------:R-:W-:-:S03]  /*d300*/  ISETP.GE.AND P1, PT, R69, c[0x0][0x17c], PT ;  /* 0x00005f0045007a0c */ /* 0x000fc60003f26270 */
[C---:B------:R-:W-:Y:S01]  /*d310*/  IMAD.WIDE R10, R65.reuse, 0x2, R60 ;  /* 0x00000002410a7825 */ /* 0x040fe200078e023c */
[----:B------:R-:W-:Y:S01]  /*d320*/  IADD3 R67, R65, c[0x0][0x198], RZ ;  /* 0x0000660041437a10 */ /* 0x000fe20007ffe0ff */
[----:B------:R1:W-:Y:S01]  /*d330*/  @P3 STG.E.U16 [R6.64], R9 ;  /* 0x0000000906003986 */ /* 0x0003e2000c101504 */
[----:B------:R-:W-:Y:S02]  /*d340*/  ISETP.LT.AND P6, PT, R180, c[0x0][0x178], !P0 ;  /* 0x00005e00b4007a0c */ /* 0x000fe400047c1270 */
[----:B0-----:R-:W-:Y:S02]  /*d350*/  PRMT R5, R20, 0x7632, R5 ;  /* 0x0000763214057816 */ /* 0x001fe40000000005 */
[----:B------:R-:W-:-:S03]  /*d360*/  ISETP.LT.AND P0, PT, R217, c[0x0][0x178], !P0 ;  /* 0x00005e00d9007a0c */ /* 0x000fc60004701270 */
[----:B------:R0:W-:Y:S01]  /*d370*/  @P4 STG.E.U16 [R10.64], R5 ;  /* 0x000000050a004986 */ /* 0x0001e2000c101504 */
[----:B------:R-:W-:Y:S01]  /*d380*/  ISETP.LT.AND P4, PT, R180, c[0x0][0x178], !P1 ;  /* 0x00005e00b4007a0c */ /* 0x000fe20004f81270 */
[----:B-1----:R-:W-:Y:S01]  /*d390*/  IMAD.WIDE R8, R67, 0x2, R2 ;  /* 0x0000000243087825 */ /* 0x002fe200078e0202 */
[----:B------:R-:W-:-:S03]  /*d3a0*/  PRMT R20, R41, 0x7632, R20 ;  /* 0x0000763229147816 */ /* 0x000fc60000000014 */
[C---:B0-----:R-:W-:Y:S01]  /*d3b0*/  IMAD.WIDE R4, R67.reuse, 0x2, R60 ;  /* 0x0000000243047825 */ /* 0x041fe200078e023c */
[----:B------:R-:W-:Y:S01]  /*d3c0*/  IADD3 R67, R67, c[0x0][0x198], RZ ;  /* 0x0000660043437a10 */ /* 0x000fe20007ffe0ff */
[----:B------:R-:W-:Y:S04]  /*d3d0*/  @P6 STG.E.U16 [R8.64], R41 ;  /* 0x0000002908006986 */ /* 0x000fe8000c101504 */
[----:B------:R-:W-:Y:S01]  /*d3e0*/  IMAD.WIDE R6, R67, 0x2, R2 ;  /* 0x0000000243067825 */ /* 0x000fe200078e0202 */
[----:B------:R0:W-:Y:S04]  /*d3f0*/  @P0 STG.E.U16 [R4.64], R49 ;  /* 0x0000003104000986 */ /* 0x0001e8000c101504 */
[----:B------:R-:W-:Y:S01]  /*d400*/  @P4 STG.E.U16 [R6.64], R20 ;  /* 0x0000001406004986 */ /* 0x000fe2000c101504 */
[----:B--2---:R-:W-:-:S03]  /*d410*/  ISETP.GE.AND P3, PT, R40, c[0x0][0x17c], PT ;  /* 0x00005f0028007a0c */ /* 0x004fc60003f66270 */
[----:B------:R-:W2:Y:S04]  /*d420*/  LDL.LU R40, [R1+0x454] ;  /* 0x0004540001287983 */ /* 0x000ea80000300800 */
[----:B------:R-:W2:Y:S01]  /*d430*/  LDL.LU R36, [R1+0x450] ;  /* 0x0004500001247983 */ /* 0x000ea20000300800 */
[----:B---3--:R-:W-:-:S03]  /*d440*/  ISETP.GE.AND P4, PT, R32, c[0x0][0x17c], PT ;  /* 0x00005f0020007a0c */ /* 0x008fc60003f86270 */
[----:B------:R-:W3:Y:S04]  /*d450*/  LDL.LU R32, [R1+0x44c] ;  /* 0x00044c0001207983 */ /* 0x000ee80000300800 */
[----:B------:R-:W3:Y:S01]  /*d460*/  LDL.LU R28, [R1+0x448] ;  /* 0x00044800011c7983 */ /* 0x000ee20000300800 */
[----:B------:R-:W-:Y:S02]  /*d470*/  ISETP.LT.AND P1, PT, R217, c[0x0][0x178], !P1 ;  /* 0x00005e00d9007a0c */ /* 0x000fe40004f21270 */
[----:B------:R-:W-:Y:S01]  /*d480*/  ISETP.GE.AND P5, PT, R68, c[0x0][0x17c], PT ;  /* 0x00005f0044007a0c */ /* 0x000fe20003fa6270 */
[----:B------:R-:W-:Y:S01]  /*d490*/  IMAD.WIDE R10, R67, 0x2, R60 ;  /* 0x00000002430a7825 */ /* 0x000fe200078e023c */
[----:B0-----:R-:W-:Y:S02]  /*d4a0*/  PRMT R5, R49, 0x7632, R5 ;  /* 0x0000763231057816 */ /* 0x001fe40000000005 */
[----:B------:R-:W-:-:S02]  /*d4b0*/  ISETP.LT.AND P6, PT, R180, c[0x0][0x178], !P5 ;  /* 0x00005e00b4007a0c */ /* 0x000fc40006fc1270 */
[----:B------:R-:W-:Y:S02]  /*d4c0*/  ISETP.LT.AND P5, PT, R217, c[0x0][0x178], !P5 ;  /* 0x00005e00d9007a0c */ /* 0x000fe40006fa1270 */
[----:B----4-:R-:W-:Y:S02]  /*d4d0*/  ISETP.GE.AND P2, PT, R48, c[0x0][0x17c], PT ;  /* 0x00005f0030007a0c */ /* 0x010fe40003f46270 */
[----:B------:R-:W-:Y:S01]  /*d4e0*/  IADD3 R65, R67, c[0x0][0x198], RZ ;  /* 0x0000660043417a10 */ /* 0x000fe20007ffe0ff */
[----:B------:R0:W-:Y:S01]  /*d4f0*/  @P1 STG.E.U16 [R10.64], R5 ;  /* 0x000000050a001986 */ /* 0x0001e2000c101504 */
[----:B------:R-:W-:Y:S02]  /*d500*/  ISETP.LT.AND P1, PT, R180, c[0x0][0x178], !P2 ;  /* 0x00005e00b4007a0c */ /* 0x000fe40005721270 */
[----:B------:R-:W-:Y:S01]  /*d510*/  ISETP.LT.AND P2, PT, R217, c[0x0][0x178], !P2 ;  /* 0x00005e00d9007a0c */ /* 0x000fe20005741270 */
[----:B------:R-:W-:-:S04]  /*d520*/  IMAD.WIDE R8, R65, 0x2, R2 ;  /* 0x0000000241087825 */ /* 0x000fc800078e0202 */
[C---:B0-----:R-:W-:Y:S01]  /*d530*/  IMAD.WIDE R4, R65.reuse, 0x2, R60 ;  /* 0x0000000241047825 */ /* 0x041fe200078e023c */
[----:B------:R-:W-:Y:S01]  /*d540*/  IADD3 R65, R65, c[0x0][0x198], RZ ;  /* 0x0000660041417a10 */ /* 0x000fe20007ffe0ff */
[----:B------:R0:W-:Y:S01]  /*d550*/  @P6 STG.E.U16 [R8.64], R37 ;  /* 0x0000002508006986 */ /* 0x0001e2000c101504 */
[----:B------:R-:W-:-:S03]  /*d560*/  ISETP.GE.AND P0, PT, R44, c[0x0][0x17c], PT ;  /* 0x00005f002c007a0c */ /* 0x000fc60003f06270 */
[----:B------:R1:W-:Y:S01]  /*d570*/  @P5 STG.E.U16 [R4.64], R45 ;  /* 0x0000002d04005986 */ /* 0x0003e2000c101504 */
[C---:B------:R-:W-:Y:S01]  /*d580*/  IMAD.WIDE R6, R65.reuse, 0x2, R2 ;  /* 0x0000000241067825 */ /* 0x040fe200078e0202 */
[----:B------:R-:W-:-:S03]  /*d590*/  IADD3 R41, R65, c[0x0][0x198], RZ ;  /* 0x0000660041297a10 */ /* 0x000fc60007ffe0ff */
[----:B------:R-:W-:Y:S01]  /*d5a0*/  IMAD.WIDE R10, R65, 0x2, R60 ;  /* 0x00000002410a7825 */ /* 0x000fe200078e023c */
[----:B0-----:R-:W-:Y:S01]  /*d5b0*/  PRMT R9, R37, 0x7632, R9 ;  /* 0x0000763225097816 */ /* 0x001fe20000000009 */
[----:B------:R-:W-:Y:S01]  /*d5c0*/  LDS.128 R64, [R64] ;  /* 0x0000000040407984 */ /* 0x000fe20000000c00 */
[----:B-1----:R-:W-:-:S03]  /*d5d0*/  PRMT R5, R45, 0x7632, R5 ;  /* 0x000076322d057816 */ /* 0x002fc60000000005 */
[----:B------:R0:W-:Y:S01]  /*d5e0*/  @P1 STG.E.U16 [R6.64], R9 ;  /* 0x0000000906001986 */ /* 0x0001e2000c101504 */
[C---:B------:R-:W-:Y:S02]  /*d5f0*/  ISETP.LT.AND P5, PT, R180.reuse, c[0x0][0x178], !P3 ;  /* 0x00005e00b4007a0c */ /* 0x040fe40005fa1270 */
[----:B------:R-:W-:Y:S01]  /*d600*/  ISETP.LT.AND P3, PT, R217, c[0x0][0x178], !P3 ;  /* 0x00005e00d9007a0c */ /* 0x000fe20005f61270 */
[----:B------:R1:W-:Y:S01]  /*d610*/  @P2 STG.E.U16 [R10.64], R5 ;  /* 0x000000050a002986 */ /* 0x0003e2000c101504 */
[----:B------:R-:W-:Y:S01]  /*d620*/  ISETP.LT.AND P2, PT, R180, c[0x0][0x178], !P0 ;  /* 0x00005e00b4007a0c */ /* 0x000fe20004741270 */
[----:B0-----:R-:W-:-:S04]  /*d630*/  IMAD.WIDE R8, R41, 0x2, R2 ;  /* 0x0000000229087825 */ /* 0x001fc800078e0202 */
[C---:B-1----:R-:W-:Y:S01]  /*d640*/  IMAD.WIDE R4, R41.reuse, 0x2, R60 ;  /* 0x0000000229047825 */ /* 0x042fe200078e023c */
[----:B------:R-:W-:Y:S02]  /*d650*/  IADD3 R41, R41, c[0x0][0x198], RZ ;  /* 0x0000660029297a10 */ /* 0x000fe40007ffe0ff */
[----:B------:R-:W-:-:S03]  /*d660*/  PRMT R20, R33, 0x7632, R20 ;  /* 0x0000763221147816 */ /* 0x000fc60000000014 */
[----:B------:R-:W-:Y:S01]  /*d670*/  IMAD.WIDE R6, R41, 0x2, R2 ;  /* 0x0000000229067825 */ /* 0x000fe200078e0202 */
[----:B------:R-:W-:Y:S04]  /*d680*/  @P5 STG.E.U16 [R8.64], R33 ;  /* 0x0000002108005986 */ /* 0x000fe8000c101504 */
[----:B------:R0:W-:Y:S04]  /*d690*/  @P3 STG.E.U16 [R4.64], R25 ;  /* 0x0000001904003986 */ /* 0x0001e8000c101504 */
[----:B------:R-:W-:Y:S01]  /*d6a0*/  @P2 STG.E.U16 [R6.64], R20 ;  /* 0x0000001406002986 */ /* 0x000fe2000c101504 */
[----:B--2---:R-:W-:-:S03]  /*d6b0*/  ISETP.GE.AND P6, PT, R40, c[0x0][0x17c], PT ;  /* 0x00005f0028007a0c */ /* 0x004fc60003fc6270 */
[----:B------:R-:W2:Y:S01]  /*d6c0*/  LDL.LU R40, [R1+0x444] ;  /* 0x0004440001287983 */ /* 0x000ea20000300800 */
[----:B------:R-:W-:-:S03]  /*d6d0*/  ISETP.GE.AND P1, PT, R36, c[0x0][0x17c], PT ;  /* 0x00005f0024007a0c */ /* 0x000fc60003f26270 */
[----:B------:R-:W4:Y:S01]  /*d6e0*/  LDL.LU R36, [R1+0x440] ;  /* 0x0004400001247983 */ /* 0x000f220000300800 */
[----:B---3--:R-:W-:-:S03]  /*d6f0*/  ISETP.GE.AND P3, PT, R32, c[0x0][0x17c], PT ;  /* 0x00005f0020007a0c */ /* 0x008fc60003f66270 */
[----:B------:R-:W3:Y:S01]  /*d700*/  LDL.LU R32, [R1+0x42c] ;  /* 0x00042c0001207983 */ /* 0x000ee20000300800 */
[----:B------:R-:W-:-:S03]  /*d710*/  ISETP.GE.AND P2, PT, R28, c[0x0][0x17c], PT ;  /* 0x00005f001c007a0c */ /* 0x000fc60003f46270 */
[----:B------:R-:W2:Y:S01]  /*d720*/  LDL.LU R28, [R1+0x428] ;  /* 0x00042800011c7983 */ /* 0x000ea20000300800 */
[----:B------:R-:W-:Y:S01]  /*d730*/  ISETP.LT.AND P0, PT, R217, c[0x0][0x178], !P0 ;  /* 0x00005e00d9007a0c */ /* 0x000fe20004701270 */
[----:B------:R-:W-:Y:S01]  /*d740*/  IMAD.WIDE R10, R41, 0x2, R60 ;  /* 0x00000002290a7825 */ /* 0x000fe200078e023c */
[----:B------:R-:W-:Y:S02]  /*d750*/  ISETP.LT.AND P5, PT, R180, c[0x0][0x178], !P4 ;  /* 0x00005e00b4007a0c */ /* 0x000fe400067a1270 */
[----:B0-----:R-:W-:Y:S02]  /*d760*/  PRMT R5, R25, 0x7632, R5 ;  /* 0x0000763219057816 */ /* 0x001fe40000000005 */
[----:B------:R-:W-:Y:S02]  /*d770*/  ISETP.LT.AND P4, PT, R217, c[0x0][0x178], !P4 ;  /* 0x00005e00d9007a0c */ /* 0x000fe40006781270 */
[----:B------:R-:W-:-:S05]  /*d780*/  IADD3 R37, R41, c[0x0][0x198], RZ ;  /* 0x0000660029257a10 */ /* 0x000fca0007ffe0ff */
[----:B------:R0:W-:Y:S01]  /*d790*/  @P0 STG.E.U16 [R10.64], R5 ;  /* 0x000000050a000986 */ /* 0x0001e2000c101504 */
[----:B------:R-:W-:Y:S01]  /*d7a0*/  ISETP.LT.AND P0, PT, R180, c[0x0][0x178], !P6 ;  /* 0x00005e00b4007a0c */ /* 0x000fe20007701270 */
[----:B------:R-:W-:Y:S01]  /*d7b0*/  IMAD.WIDE R8, R37, 0x2, R2 ;  /* 0x0000000225087825 */ /* 0x000fe200078e0202 */
[----:B------:R-:W-:-:S04]  /*d7c0*/  ISETP.LT.AND P6, PT, R217, c[0x0][0x178], !P6 ;  /* 0x00005e00d9007a0c */ /* 0x000fc800077c1270 */
[----:B------:R1:W-:Y:S01]  /*d7d0*/  @P5 STG.E.U16 [R8.64], R29 ;  /* 0x0000001d08005986 */ /* 0x0003e2000c101504 */
[C---:B0-----:R-:W-:Y:S01]  /*d7e0*/  IMAD.WIDE R4, R37.reuse, 0x2, R60 ;  /* 0x0000000225047825 */ /* 0x041fe200078e023c */
[----:B------:R-:W-:-:S04]  /*d7f0*/  IADD3 R37, R37, c[0x0][0x198], RZ ;  /* 0x0000660025257a10 */ /* 0x000fc80007ffe0ff */
[----:B------:R0:W-:Y:S01]  /*d800*/  @P4 STG.E.U16 [R4.64], R21 ;  /* 0x0000001504004986 */ /* 0x0001e2000c101504 */
[----:B------:R-:W-:Y:S01]  /*d810*/  IMAD.WIDE R6, R37, 0x2, R2 ;  /* 0x0000000225067825 */ /* 0x000fe200078e0202 */
[----:B-1----:R-:W-:-:S03]  /*d820*/  PRMT R9, R29, 0x7632, R9 ;  /* 0x000076321d097816 */ /* 0x002fc60000000009 */
        /* <DEDUP_REMOVED lines=16> */
[----:B----4-:R-:W-:-:S03]  /*d930*/  ISETP.GE.AND P0, PT, R36, c[0x0][0x17c], PT ;  /* 0x00005f0024007a0c */ /* 0x010fc60003f06270 */
[----:B------:R-:W4:Y:S04]  /*d940*/  LDL.LU R36, [R1+0x424] ;  /* 0x0004240001247983 */ /* 0x000f280000300800 */
[----:B------:R-:W4:Y:S04]  /*d950*/  LDL.LU R29, [R1+0x420] ;  /* 0x00042000011d7983 */ /* 0x000f280000300800 */
[----:B------:R-:W4:Y:S01]  /*d960*/  LDL.LU R33, [R1+0x41c] ;  /* 0x00041c0001217983 */ /* 0x000f220000300800 */
[----:B---3--:R-:W-:-:S03]  /*d970*/  ISETP.GE.AND P1, PT, R32, c[0x0][0x17c], PT ;  /* 0x00005f0020007a0c */ /* 0x008fc60003f26270 */
[----:B------:R-:W3:Y:S01]  /*d980*/  LDL.LU R32, [R1+0x418] ;  /* 0x0004180001207983 */ /* 0x000ee20000300800 */
[----:B--2---:R-:W-:-:S03]  /*d990*/  ISETP.GE.AND P6, PT, R28, c[0x0][0x17c], PT ;  /* 0x00005f001c007a0c */ /* 0x004fc60003fc6270 */
[----:B------:R-:W2:Y:S01]  /*d9a0*/  LDL.LU R28, [R1+0x414] ;  /* 0x00041400011c7983 */ /* 0x000ea20000300800 */
[C---:B------:R-:W-:Y:S02]  /*d9b0*/  ISETP.LT.AND P3, PT, R217.reuse, c[0x0][0x178], !P3 ;  /* 0x00005e00d9007a0c */ /* 0x040fe40005f61270 */
[----:B------:R-:W-:Y:S02]  /*d9c0*/  ISETP.LT.AND P5, PT, R180, c[0x0][0x178], !P2 ;  /* 0x00005e00b4007a0c */ /* 0x000fe400057a1270 */
[----:B------:R-:W-:Y:S01]  /*d9d0*/  ISETP.LT.AND P2, PT, R217, c[0x0][0x178], !P2 ;  /* 0x00005e00d9007a0c */ /* 0x000fe20005741270 */
[C---:B------:R-:W-:Y:S01]  /*d9e0*/  IMAD.WIDE R10, R25.reuse, 0x2, R60 ;  /* 0x00000002190a7825 */ /* 0x040fe200078e023c */
[----:B------:R-:W-:Y:S02]  /*d9f0*/  IADD3 R21, R25, c[0x0][0x198], RZ ;  /* 0x0000660019157a10 */ /* 0x000fe40007ffe0ff */
[----:B0-----:R-:W-:Y:S02]  /*da00*/  PRMT R5, R50, 0x7632, R5 ;  /* 0x0000763232057816 */ /* 0x001fe40000000005 */
[----:B------:R-:W-:Y:S01]  /*da10*/  ISETP.GE.AND P4, PT, R40, c[0x0][0x17c], PT ;  /* 0x00005f0028007a0c */ /* 0x000fe20003f86270 */
[----:B------:R-:W-:-:S02]  /*da20*/  IMAD.WIDE R8, R21, 0x2, R2 ;  /* 0x0000000215087825 */ /* 0x000fc400078e0202 */
[----:B------:R0:W-:Y:S01]  /*da30*/  @P3 STG.E.U16 [R10.64], R5 ;  /* 0x000000050a003986 */ /* 0x0001e2000c101504 */
[----:B------:R-:W-:Y:S02]  /*da40*/  ISETP.LT.AND P3, PT, R180, c[0x0][0x178], !P4 ;  /* 0x00005e00b4007a0c */ /* 0x000fe40006761270 */
[----:B------:R-:W-:Y:S01]  /*da50*/  ISETP.LT.AND P4, PT, R217, c[0x0][0x178], !P4 ;  /* 0x00005e00d9007a0c */ /* 0x000fe20006781270 */
[----:B------:R1:W-:Y:S01]  /*da60*/  @P5 STG.E.U16 [R8.64], R38 ;  /* 0x0000002608005986 */ /* 0x0003e2000c101504 */
[C---:B0-----:R-:W-:Y:S01]  /*da70*/  IMAD.WIDE R4, R21.reuse, 0x2, R60 ;  /* 0x0000000215047825 */ /* 0x041fe200078e023c */
[----:B------:R-:W-:-:S04]  /*da80*/  IADD3 R21, R21, c[0x0][0x198], RZ ;  /* 0x0000660015157a10 */ /* 0x000fc80007ffe0ff */
[----:B------:R0:W-:Y:S01]  /*da90*/  @P2 STG.E.U16 [R4.64], R46 ;  /* 0x0000002e04002986 */ /* 0x0001e2000c101504 */
[----:B------:R-:W-:Y:S01]  /*daa0*/  ISETP.LT.AND P2, PT, R180, c[0x0][0x178], !P0 ;  /* 0x00005e00b4007a0c */ /* 0x000fe20004741270 */
[----:B------:R-:W-:Y:S01]  /*dab0*/  IMAD.WIDE R6, R21, 0x2, R2 ;  /* 0x0000000215067825 */ /* 0x000fe200078e0202 */
[----:B------:R-:W-:Y:S02]  /*dac0*/  ISETP.LT.AND P0, PT, R217, c[0x0][0x178], !P0 ;  /* 0x00005e00d9007a0c */ /* 0x000fe40004701270 */
[----:B-1----:R-:W-:Y:S01]  /*dad0*/  PRMT R9, R38, 0x7632, R9 ;  /* 0x0000763226097816 */ /* 0x002fe20000000009 */
[C---:B------:R-:W-:Y:S01]  /*dae0*/  IMAD.WIDE R10, R21.reuse, 0x2, R60 ;  /* 0x00000002150a7825 */ /* 0x040fe200078e023c */
[----:B------:R-:W-:Y:S02]  /*daf0*/  IADD3 R25, R21, c[0x0][0x198], RZ ;  /* 0x0000660015197a10 */ /* 0x000fe40007ffe0ff */
[----:B0-----:R-:W-:Y:S01]  /*db00*/  PRMT R5, R46, 0x7632, R5 ;  /* 0x000076322e057816 */ /* 0x001fe20000000005 */
[----:B------:R0:W-:Y:S04]  /*db10*/  @P3 STG.E.U16 [R6.64], R9 ;  /* 0x0000000906003986 */ /* 0x0001e8000c101504 */
[----:B------:R1:W-:Y:S01]  /*db20*/  @P4 STG.E.U16 [R10.64], R5 ;  /* 0x000000050a004986 */ /* 0x0003e2000c101504 */
[----:B------:R-:W-:Y:S01]  /*db30*/  ISETP.LT.AND P4, PT, R180, c[0x0][0x178], !P1 ;  /* 0x00005e00b4007a0c */ /* 0x000fe20004f81270 */
[----:B0-----:R-:W-:-:S04]  /*db40*/  IMAD.WIDE R8, R25, 0x2, R2 ;  /* 0x0000000219087825 */ /* 0x001fc800078e0202 */
[----:B-1----:R-:W-:Y:S01]  /*db50*/  IMAD.WIDE R4, R25, 0x2, R60 ;  /* 0x0000000219047825 */ /* 0x002fe200078e023c */
[----:B------:R0:W-:Y:S01]  /*db60*/  @P2 STG.E.U16 [R8.64], R34 ;  /* 0x0000002208002986 */ /* 0x0001e2000c101504 */
[----:B------:R-:W-:Y:S02]  /*db70*/  ISETP.LT.AND P1, PT, R217, c[0x0][0x178], !P1 ;  /* 0x00005e00d9007a0c */ /* 0x000fe40004f21270 */
[----:B------:R-:W-:Y:S01]  /*db80*/  IADD3 R25, R25, c[0x0][0x198], RZ ;  /* 0x0000660019197a10 */ /* 0x000fe20007ffe0ff */
[----:B------:R-:W-:Y:S01]  /*db90*/  @P0 STG.E.U16 [R4.64], R26 ;  /* 0x0000001a04000986 */ /* 0x000fe2000c101504 */
[----:B------:R-:W-:Y:S02]  /*dba0*/  ISETP.LT.AND P0, PT, R180, c[0x0][0x178], !P6 ;  /* 0x00005e00b4007a0c */ /* 0x000fe40007701270 */
[C---:B------:R-:W-:Y:S01]  /*dbb0*/  IADD3 R21, R25.reuse, c[0x0][0x198], RZ ;  /* 0x0000660019157a10 */ /* 0x040fe20007ffe0ff */
[----:B------:R-:W-:Y:S01]  /*dbc0*/  IMAD.WIDE R6, R25, 0x2, R2 ;  /* 0x0000000219067825 */ /* 0x000fe200078e0202 */
[----:B------:R-:W-:-:S02]  /*dbd0*/  PRMT R20, R34, 0x7632, R20 ;  /* 0x0000763222147816 */ /* 0x000fc40000000014 */
[----:B------:R-:W-:Y:S01]  /*dbe0*/  PRMT R24, R26, 0x7632, R24 ;  /* 0x000076321a187816 */ /* 0x000fe20000000018 */
[----:B------:R-:W-:-:S04]  /*dbf0*/  IMAD.WIDE R10, R25, 0x2, R60 ;  /* 0x00000002190a7825 */ /* 0x000fc800078e023c */
[----:B0-----:R-:W-:Y:S01]  /*dc00*/  IMAD.WIDE R8, R21, 0x2, R2 ;  /* 0x0000000215087825 */ /* 0x001fe200078e0202 */
[----:B------:R0:W-:Y:S04]  /*dc10*/  @P4 STG.E.U16 [R6.64], R20 ;  /* 0x0000001406004986 */ /* 0x0001e8000c101504 */
[----:B------:R-:W-:Y:S04]  /*dc20*/  @P1 STG.E.U16 [R10.64], R24 ;  /* 0x000000180a001986 */ /* 0x000fe8000c101504 */
[----:B------:R1:W-:Y:S01]  /*dc30*/  @P0 STG.E.U16 [R8.64], R30 ;  /* 0x0000001e08000986 */ /* 0x0003e2000c101504 */
[----:B----4-:R-:W-:-:S03]  /*dc40*/  ISETP.GE.AND P3, PT, R29, c[0x0][0x17c], PT ;  /* 0x00005f001d007a0c */ /* 0x010fc60003f66270 */
[----:B------:R-:W4:Y:S04]  /*dc50*/  LDL.LU R29, [R1+0x410] ;  /* 0x00041000011d7983 */ /* 0x000f280000300800 */
[----:B0-----:R-:W4:Y:S01]  /*dc60*/  LDL.LU R20, [R1+0x40c] ;  /* 0x00040c0001147983 */ /* 0x001f220000300800 */
[----:B--2---:R-:W-:-:S03]  /*dc70*/  ISETP.GE.AND P0, PT, R28, c[0x0][0x17c], PT ;  /* 0x00005f001c007a0c */ /* 0x004fc60003f06270 */
[----:B------:R-:W2:Y:S04]  /*dc80*/  LDL.LU R28, [R1+0x408] ;  /* 0x00040800011c7983 */ /* 0x000ea80000300800 */
[----:B------:R-:W2:Y:S01]  /*dc90*/  LDL.LU R26, [R1+0x404] ;  /* 0x00040400011a7983 */ /* 0x000ea20000300800 */
[----:B------:R-:W-:Y:S02]  /*dca0*/  ISETP.LT.AND P6, PT, R217, c[0x0][0x178], !P6 ;  /* 0x00005e00d9007a0c */ /* 0x000fe400077c1270 */
[----:B------:R-:W-:Y:S01]  /*dcb0*/  ISETP.GE.AND P5, PT, R36, c[0x0][0x17c], PT ;  /* 0x00005f0024007a0c */ /* 0x000fe20003fa6270 */
[----:B------:R-:W-:Y:S01]  /*dcc0*/  IMAD.WIDE R4, R21, 0x2, R60 ;  /* 0x0000000215047825 */ /* 0x000fe200078e023c */
[----:B-1----:R-:W-:Y:S01]  /*dcd0*/  PRMT R9, R22, 0x7632, R9 ;  /* 0x0000763216097816 */ /* 0x002fe20000000009 */
[----:B------:R-:W2:Y:S01]  /*dce0*/  LDL.LU R24, [R1+0x400] ;  /* 0x0004000001187983 */ /* 0x000ea20000300800 */
[----:B------:R-:W-:-:S02]  /*dcf0*/  ISETP.LT.AND P1, PT, R180, c[0x0][0x178], !P5 ;  /* 0x00005e00b4007a0c */ /* 0x000fc40006f21270 */
[----:B------:R-:W-:Y:S02]  /*dd00*/  ISETP.LT.AND P5, PT, R217, c[0x0][0x178], !P5 ;  /* 0x00005e00d9007a0c */ /* 0x000fe40006fa1270 */
[----:B------:R-:W-:-:S03]  /*dd10*/  IADD3 R21, R21, c[0x0][0x198], RZ ;  /* 0x0000660015157a10 */ /* 0x000fc60007ffe0ff */
[----:B------:R0:W-:Y:S01]  /*dd20*/  @P6 STG.E.U16 [R4.64], R22 ;  /* 0x0000001604006986 */ /* 0x0001e2000c101504 */
[----:B------:R-:W-:Y:S01]  /*dd30*/  ISETP.LT.AND P6, PT, R180, c[0x0][0x178], !P3 ;  /* 0x00005e00b4007a0c */ /* 0x000fe20005fc1270 */
[----:B------:R-:W-:Y:S01]  /*dd40*/  IMAD.WIDE R6, R21, 0x2, R2 ;  /* 0x0000000215067825 */ /* 0x000fe200078e0202 */
[----:B------:R-:W-:-:S03]  /*dd50*/  ISETP.GE.AND P2, PT, R33, c[0x0][0x17c], PT ;  /* 0x00005f0021007a0c */ /* 0x000fc60003f46270 */
[C---:B------:R-:W-:Y:S01]  /*dd60*/  IMAD.WIDE R10, R21.reuse, 0x2, R60 ;  /* 0x00000002150a7825 */ /* 0x040fe200078e023c */
[----:B------:R-:W-:Y:S02]  /*dd70*/  IADD3 R21, R21, c[0x0][0x198], RZ ;  /* 0x0000660015157a10 */ /* 0x000fe40007ffe0ff */
[----:B0-----:R-:W-:Y:S02]  /*dd80*/  PRMT R5, R30, 0x7632, R5 ;  /* 0x000076321e057816 */ /* 0x001fe40000000005 */
[----:B------:R-:W-:-:S03]  /*dd90*/  ISETP.LT.AND P3, PT, R217, c[0x0][0x178], !P3 ;  /* 0x00005e00d9007a0c */ /* 0x000fc60005f61270 */
[----:B------:R0:W-:Y:S04]  /*dda0*/  @P1 STG.E.U16 [R6.64], R5 ;  /* 0x0000000506001986 */ /* 0x0001e8000c101504 */
[----:B------:R1:W-:Y:S01]  /*ddb0*/  @P5 STG.E.U16 [R10.64], R9 ;  /* 0x000000090a005986 */ /* 0x0003e2000c101504 */
[----:B------:R-:W-:Y:S02]  /*ddc0*/  ISETP.LT.AND P5, PT, R180, c[0x0][0x178], !P2 ;  /* 0x00005e00b4007a0c */ /* 0x000fe400057a1270 */
[----:B------:R-:W-:Y:S02]  /*ddd0*/  ISETP.LT.AND P2, PT, R217, c[0x0][0x178], !P2 ;  /* 0x00005e00d9007a0c */ /* 0x000fe40005741270 */
[----:B---3--:R-:W-:Y:S01]  /*dde0*/  ISETP.GE.AND P4, PT, R32, c[0x0][0x17c], PT ;  /* 0x00005f0020007a0c */ /* 0x008fe20003f86270 */
[----:B0-----:R-:W-:-:S04]  /*ddf0*/  IMAD.WIDE R4, R21, 0x2, R2 ;  /* 0x0000000215047825 */ /* 0x001fc800078e0202 */
[C---:B-1----:R-:W-:Y:S01]  /*de00*/  IMAD.WIDE R8, R21.reuse, 0x2, R60 ;  /* 0x0000000215087825 */ /* 0x042fe200078e023c */
[----:B------:R-:W-:Y:S01]  /*de10*/  IADD3 R21, R21, c[0x0][0x198], RZ ;  /* 0x0000660015157a10 */ /* 0x000fe20007ffe0ff */
[----:B------:R0:W-:Y:S01]  /*de20*/  @P6 STG.E.U16 [R4.64], R43 ;  /* 0x0000002b04006986 */ /* 0x0001e2000c101504 */
[----:B------:R-:W-:Y:S02]  /*de30*/  ISETP.LT.AND P6, PT, R180, c[0x0][0x178], !P4 ;  /* 0x00005e00b4007a0c */ /* 0x000fe400067c1270 */
[----:B------:R-:W-:Y:S01]  /*de40*/  PRMT R22, R43, 0x7632, R22 ;  /* 0x000076322b167816 */ /* 0x000fe20000000016 */
[C---:B------:R-:W-:Y:S01]  /*de50*/  IMAD.WIDE R6, R21.reuse, 0x2, R2 ;  /* 0x0000000215067825 */ /* 0x040fe200078e0202 */
[----:B------:R-:W-:-:S03]  /*de60*/  IADD3 R25, R21, c[0x0][0x198], RZ ;  /* 0x0000660015197a10 */ /* 0x000fc60007ffe0ff */
[----:B------:R-:W-:Y:S01]  /*de70*/  IMAD.WIDE R10, R21, 0x2, R60 ;  /* 0x00000002150a7825 */ /* 0x000fe200078e023c */
[----:B------:R-:W-:Y:S01]  /*de80*/  @P3 STG.E.U16 [R8.64], R51 ;  /* 0x0000003308003986 */ /* 0x000fe2000c101504 */
[----:B0-----:R-:W-:-:S03]  /*de90*/  PRMT R5, R51, 0x7632, R5 ;  /* 0x0000763233057816 */ /* 0x001fc60000000005 */
[----:B------:R-:W-:Y:S04]  /*dea0*/  @P5 STG.E.U16 [R6.64], R22 ;  /* 0x0000001606005986 */ /* 0x000fe8000c101504 */
[----:B------:R0:W-:Y:S01]  /*deb0*/  @P2 STG.E.U16 [R10.64], R5 ;  /* 0x000000050a002986 */ /* 0x0001e2000c101504 */
[----:B------:R-:W-:Y:S02]  /*dec0*/  ISETP.LT.AND P5, PT, R180, c[0x0][0x178], !P0 ;  /* 0x00005e00b4007a0c */ /* 0x000fe400047a1270 */
[----:B----4-:R-:W-:Y:S01]  /*ded0*/  ISETP.GE.AND P3, PT, R20, c[0x0][0x17c], PT ;  /* 0x00005f0014007a0c */ /* 0x010fe20003f66270 */
[----:B------:R-:W-:-:S05]  /*dee0*/  IMAD.WIDE R20, R25, 0x2, R2 ;  /* 0x0000000219147825 */ /* 0x000fca00078e0202 */
[----:B------:R1:W-:Y:S01]  /*def0*/  @P6 STG.E.U16 [R20.64], R39 ;  /* 0x0000002714006986 */ /* 0x0003e2000c101504 */
[----:B--2---:R-:W-:-:S03]  /*df00*/  ISETP.GE.AND P2, PT, R28, c[0x0][0x17c], PT ;  /* 0x00005f001c007a0c */ /* 0x004fc60003f46270 */
[----:B------:R-:W2:Y:S01]  /*df10*/  LDL.LU R28, [R1+0x3fc] ;  /* 0x0003fc00011c7983 */ /* 0x000ea20000300800 */
[C---:B------:R-:W-:Y:S02]  /*df20*/  ISETP.LT.AND P6, PT, R217.reuse, c[0x0][0x178], !P0 ;  /* 0x00005e00d9007a0c */ /* 0x040fe400047c1270 */
[----:B------:R-:W-:Y:S02]  /*df30*/  ISETP.GE.AND P0, PT, R26, c[0x0][0x17c], PT ;  /* 0x00005f001a007a0c */ /* 0x000fe40003f06270 */
[----:B------:R-:W3:Y:S04]  /*df40*/  LDL.LU R26, [R1+0x3f8] ;  /* 0x0003f800011a7983 */ /* 0x000ee80000300800 */
[----:B------:R-:W4:Y:S04]  /*df50*/  LDL.LU R36, [R1+0x3f4] ;  /* 0x0003f40001247983 */ /* 0x000f280000300800 */
[----:B------:R-:W3:Y:S01]  /*df60*/  LDL.LU R34, [R1+0x3f0] ;  /* 0x0003f00001227983 */ /* 0x000ee20000300800 */
[----:B------:R-:W-:-:S02]  /*df70*/  ISETP.LT.AND P4, PT, R217, c[0x0][0x178], !P4 ;  /* 0x00005e00d9007a0c */ /* 0x000fc40006781270 */
[----:B------:R-:W-:Y:S01]  /*df80*/  ISETP.GE.AND P1, PT, R29, c[0x0][0x17c], PT ;  /* 0x00005f001d007a0c */ /* 0x000fe20003f26270 */
[C---:B0-----:R-:W-:Y:S01]  /*df90*/  IMAD.WIDE R4, R25.reuse, 0x2, R60 ;  /* 0x0000000219047825 */ /* 0x041fe200078e023c */
[----:B------:R-:W-:Y:S01]  /*dfa0*/  IADD3 R29, R25, c[0x0][0x198], RZ ;  /* 0x00006600191d7a10 */ /* 0x000fe20007ffe0ff */
[----:B------:R-:W4:Y:S01]  /*dfb0*/  LDL.LU R32, [R1+0x3ec] ;  /* 0x0003ec0001207983 */ /* 0x000f220000300800 */
[----:B------:R-:W-:Y:S02]  /*dfc0*/  PRMT R7, R39, 0x7632, R7 ;  /* 0x0000763227077816 */ /* 0x000fe40000000007 */
[----:B-1----:R-:W-:Y:S01]  /*dfd0*/  PRMT R21, R47, 0x7632, R21 ;  /* 0x000076322f157816 */ /* 0x002fe20000000015 */
[----:B------:R-:W-:Y:S01]  /*dfe0*/  IMAD.WIDE R8, R29, 0x2, R2 ;  /* 0x000000021d087825 */ /* 0x000fe200078e0202 */
[----:B------:R-:W-:Y:S01]  /*dff0*/  PRMT R22, R35, 0x7632, R22 ;  /* 0x0000763223167816 */ /* 0x000fe20000000016 */
[----:B------:R-:W4:Y:S02]  /*e000*/  LDL.LU R30, [R1+0x3e8] ;  /* 0x0003e800011e7983 */ /* 0x000f240000300800 */
[----:B------:R-:W-:-:S02]  /*e010*/  IMAD.WIDE R10, R29, 0x2, R60 ;  /* 0x000000021d0a7825 */ /* 0x000fc400078e023c */
[----:B------:R-:W-:Y:S01]  /*e020*/  @P4 STG.E.U16 [R4.64], R47 ;  /* 0x0000002f04004986 */ /* 0x000fe2000c101504 */
[----:B------:R-:W-:Y:S02]  /*e030*/  ISETP.LT.AND P4, PT, R180, c[0x0][0x178], !P1 ;  /* 0x00005e00b4007a0c */ /* 0x000fe40004f81270 */
[----:B------:R-:W-:Y:S01]  /*e040*/  IADD3 R29, R29, c[0x0][0x198], RZ ;  /* 0x000066001d1d7a10 */ /* 0x000fe20007ffe0ff */
[----:B------:R-:W-:Y:S01]  /*e050*/  @P5 STG.E.U16 [R8.64], R7 ;  /* 0x0000000708005986 */ /* 0x000fe2000c101504 */
[----:B------:R-:W-:-:S03]  /*e060*/  ISETP.LT.AND P1, PT, R217, c[0x0][0x178], !P1 ;  /* 0x00005e00d9007a0c */ /* 0x000fc60004f21270 */
[----:B------:R0:W-:Y:S01]  /*e070*/  @P6 STG.E.U16 [R10.64], R21 ;  /* 0x000000150a006986 */ /* 0x0001e2000c101504 */
[----:B------:R-:W-:Y:S02]  /*e080*/  ISETP.LT.AND P6, PT, R180, c[0x0][0x178], !P3 ;  /* 0x00005e00b4007a0c */ /* 0x000fe40005fc1270 */
[----:B------:R-:W-:Y:S01]  /*e090*/  ISETP.GE.AND P5, PT, R24, c[0x0][0x17c], PT ;  /* 0x00005f0018007a0c */ /* 0x000fe20003fa6270 */
[----:B------:R-:W-:Y:S01]  /*e0a0*/  IMAD.WIDE R24, R29, 0x2, R60 ;  /* 0x000000021d187825 */ /* 0x000fe200078e023c */
[----:B------:R-:W-:Y:S01]  /*e0b0*/  ISETP.LT.AND P3, PT, R217, c[0x0][0x178], !P3 ;  /* 0x00005e00d9007a0c */ /* 0x000fe20005f61270 */
[----:B------:R-:W1:Y:S02]  /*e0c0*/  LDS.128 R4, [R0] ;  /* 0x0000000000047984 */ /* 0x000e640000000c00 */
[C---:B0-----:R-:W-:Y:S01]  /*e0d0*/  IMAD.WIDE R20, R29.reuse, 0x2, R2 ;  /* 0x000000021d147825 */ /* 0x041fe200078e0202 */
[----:B------:R-:W-:-:S04]  /*e0e0*/  IADD3 R29, R29, c[0x0][0x198], RZ ;  /* 0x000066001d1d7a10 */ /* 0x000fc80007ffe0ff */
[----:B------:R0:W-:Y:S01]  /*e0f0*/  @P4 STG.E.U16 [R20.64], R35 ;  /* 0x0000002314004986 */ /* 0x0001e2000c101504 */
[----:B------:R-:W-:-:S04]  /*e100*/  IMAD.WIDE R8, R29, 0x2, R2 ;  /* 0x000000021d087825 */ /* 0x000fc800078e0202 */
[----:B------:R-:W-:Y:S01]  /*e110*/  IMAD.WIDE R10, R29, 0x2, R60 ;  /* 0x000000021d0a7825 */ /* 0x000fe200078e023c */
[----:B------:R0:W-:Y:S01]  /*e120*/  @P1 STG.E.U16 [R24.64], R27 ;  /* 0x0000001b18001986 */ /* 0x0001e2000c101504 */
[C---:B------:R-:W-:Y:S02]  /*e130*/  ISETP.LT.AND P4, PT, R180.reuse, c[0x0][0x178], !P2 ;  /* 0x00005e00b4007a0c */ /* 0x040fe40005781270 */
[----:B0-----:R-:W-:Y:S01]  /*e140*/  PRMT R21, R27, 0x7632, R21 ;  /* 0x000076321b157816 */ /* 0x001fe20000000015 */
[----:B------:R-:W-:Y:S01]  /*e150*/  @P6 STG.E.U16 [R8.64], R22 ;  /* 0x0000001608006986 */ /* 0x000fe2000c101504 */
[----:B------:R-:W-:Y:S02]  /*e160*/  IADD3 R33, R29, c[0x0][0x198], RZ ;  /* 0x000066001d217a10 */ /* 0x000fe40007ffe0ff */
[----:B------:R-:W-:Y:S01]  /*e170*/  ISETP.LT.AND P2, PT, R217, c[0x0][0x178], !P2 ;  /* 0x00005e00d9007a0c */ /* 0x000fe20005741270 */
[----:B------:R0:W-:Y:S01]  /*e180*/  @P3 STG.E.U16 [R10.64], R21 ;  /* 0x000000150a003986 */ /* 0x0001e2000c101504 */
[----:B------:R-:W-:-:S02]  /*e190*/  ISETP.LT.AND P3, PT, R180, c[0x0][0x178], !P0 ;  /* 0x00005e00b4007a0c */ /* 0x000fc40004761270 */
[----:B------:R-:W-:Y:S02]  /*e1a0*/  IADD3 R27, R33, c[0x0][0x198], RZ ;  /* 0x00006600211b7a10 */ /* 0x000fe40007ffe0ff */
[----:B------:R-:W-:-:S03]  /*e1b0*/  PRMT R0, R31, 0x7632, R0 ;  /* 0x000076321f007816 */ /* 0x000fc60000000000 */
[----:B------:R-:W-:-:S04]  /*e1c0*/  IMAD.WIDE R24, R27, 0x2, R2 ;  /* 0x000000021b187825 */ /* 0x000fc800078e0202 */
[----:B0-----:R-:W-:Y:S01]  /*e1d0*/  IMAD.WIDE R20, R33, 0x2, R60 ;  /* 0x0000000221147825 */ /* 0x001fe200078e023c */
[----:B--2---:R-:W-:-:S03]  /*e1e0*/  ISETP.GE.AND P1, PT, R28, c[0x0][0x17c], PT ;  /* 0x00005f001c007a0c */ /* 0x004fc60003f26270 */
[----:B------:R-:W-:-:S05]  /*e1f0*/  IMAD.WIDE R28, R33, 0x2, R2 ;  /* 0x00000002211c7825 */ /* 0x000fca00078e0202 */
[----:B------:R0:W-:Y:S04]  /*e200*/  @P4 STG.E.U16 [R28.64], R31 ;  /* 0x0000001f1c004986 */ /* 0x0001e8000c101504 */
[----:B------:R2:W-:Y:S04]  /*e210*/  @P2 STG.E.U16 [R20.64], R23 ;  /* 0x0000001714002986 */ /* 0x0005e8000c101504 */
[----:B------:R0:W-:Y:S01]  /*e220*/  @P3 STG.E.U16 [R24.64], R0 ;  /* 0x0000000018003986 */ /* 0x0001e2000c101504 */
[----:B---3--:R-:W-:-:S03]  /*e230*/  ISETP.GE.AND P3, PT, R34, c[0x0][0x17c], PT ;  /* 0x00005f0022007a0c */ /* 0x008fc60003f66270 */
[----:B------:R-:W3:Y:S01]  /*e240*/  LDL.LU R34, [R1+0x3e4] ;  /* 0x0003e40001227983 */ /* 0x000ee20000300800 */
[----:B------:R-:W-:Y:S02]  /*e250*/  ISETP.LT.AND P0, PT, R217, c[0x0][0x178], !P0 ;  /* 0x00005e00d9007a0c */ /* 0x000fe40004701270 */
[----:B------:R-:W-:Y:S02]  /*e260*/  ISETP.LT.AND P4, PT, R180, c[0x0][0x178], !P5 ;  /* 0x00005e00b4007a0c */ /* 0x000fe40006f81270 */
[----:B------:R-:W-:Y:S02]  /*e270*/  ISETP.GE.AND P6, PT, R26, c[0x0][0x17c], PT ;  /* 0x00005f001a007a0c */ /* 0x000fe40003fc6270 */
[C---:B------:R-:W-:Y:S01]  /*e280*/  IADD3 R9, R27.reuse, c[0x0][0x198], RZ ;  /* 0x000066001b097a10 */ /* 0x040fe20007ffe0ff */
[----:B------:R-:W-:Y:S01]  /*e290*/  IMAD.WIDE R26, R27, 0x2, R60 ;  /* 0x000000021b1a7825 */ /* 0x000fe200078e023c */
[----:B------:R-:W-:Y:S02]  /*e2a0*/  PRMT R22, R23, 0x7632, R22 ;  /* 0x0000763217167816 */ /* 0x000fe40000000016 */
[----:B------:R-:W-:Y:S01]  /*e2b0*/  ISETP.LT.AND P5, PT, R217, c[0x0][0x178], !P5 ;  /* 0x00005e00d9007a0c */ /* 0x000fe20006fa1270 */
[----:B0-----:R-:W-:-:S02]  /*e2c0*/  IMAD.WIDE R28, R9, 0x2, R2 ;  /* 0x00000002091c7825 */ /* 0x001fc400078e0202 */
[----:B------:R0:W-:Y:S01]  /*e2d0*/  @P0 STG.E.U16 [R26.64], R22 ;  /* 0x000000161a000986 */ /* 0x0001e2000c101504 */
[C---:B------:R-:W-:Y:S02]  /*e2e0*/  ISETP.LT.AND P0, PT, R180.reuse, c[0x0][0x178], !P1 ;  /* 0x00005e00b4007a0c */ /* 0x040fe40004f01270 */
[----:B--2---:R-:W-:Y:S01]  /*e2f0*/  IADD3 R23, R9, c[0x0][0x198], RZ ;  /* 0x0000660009177a10 */ /* 0x004fe20007ffe0ff */
[----:B------:R1:W-:Y:S01]  /*e300*/  @P4 STG.E.U16 [R28.64], R12 ;  /* 0x0000000c1c004986 */ /* 0x0003e2000c101504 */
[----:B------:R-:W-:Y:S02]  /*e310*/  ISETP.LT.AND P1, PT, R217, c[0x0][0x178], !P1 ;  /* 0x00005e00d9007a0c */ /* 0x000fe40004f21270 */
[----:B------:R-:W-:Y:S01]  /*e320*/  ISETP.LT.AND P4, PT, R180, c[0x0][0x178], !P6 ;  /* 0x00005e00b4007a0c */ /* 0x000fe20007781270 */
[----:B------:R-:W-:Y:S01]  /*e330*/  IMAD.WIDE R20, R9, 0x2, R60 ;  /* 0x0000000209147825 */ /* 0x000fe200078e023c */
[----:B------:R-:W-:Y:S01]  /*e340*/  ISETP.LT.AND P6, PT, R217, c[0x0][0x178], !P6 ;  /* 0x00005e00d9007a0c */ /* 0x000fe200077c1270 */
[----:B------:R-:W2:Y:S01]  /*e350*/  LDS.128 R8, [R63] ;  /* 0x000000003f087984 */ /* 0x000ea20000000c00 */
[----:B----4-:R-:W-:Y:S01]  /*e360*/  ISETP.GE.AND P2, PT, R36, c[0x0][0x17c], PT ;  /* 0x00005f0024007a0c */ /* 0x010fe20003f46270 */
[C---:B------:R-:W-:Y:S01]  /*e370*/  IMAD.WIDE R24, R23.reuse, 0x2, R2 ;  /* 0x0000000217187825 */ /* 0x040fe200078e0202 */
[C---:B------:R-:W-:Y:S01]  /*e380*/  IADD3 R31, R23.reuse, c[0x0][0x198], RZ ;  /* 0x00006600171f7a10 */ /* 0x040fe20007ffe0ff */
[----:B------:R-:W4:Y:S01]  /*e390*/  LDL.LU R36, [R1+0x3e0] ;  /* 0x0003e00001247983 */ /* 0x000f220000300800 */
[----:B------:R-:W-:Y:S01]  /*e3a0*/  PRMT R0, R12, 0x7632, R0 ;  /* 0x000076320c007816 */ /* 0x000fe20000000000 */
[----:B0-----:R-:W-:Y:S01]  /*e3b0*/  IMAD.WIDE R26, R23, 0x2, R60 ;  /* 0x00000002171a7825 */ /* 0x001fe200078e023c */
[----:B-1----:R-:W-:Y:S01]  /*e3c0*/  PRMT R12, R4, 0x7632, R12 ;  /* 0x00007632040c7816 */ /* 0x002fe2000000000c */
[----:B------:R-:W-:Y:S02]  /*e3d0*/  @P5 STG.E.U16 [R20.64], R4 ;  /* 0x0000000414005986 */ /* 0x000fe4000c101504 */
[----:B------:R-:W-:-:S02]  /*e3e0*/  IMAD.WIDE R28, R31, 0x2, R2 ;  /* 0x000000021f1c7825 */ /* 0x000fc400078e0202 */
[----:B------:R0:W-:Y:S01]  /*e3f0*/  @P0 STG.E.U16 [R24.64], R0 ;  /* 0x0000000018000986 */ /* 0x0001e2000c101504 */
[----:B------:R-:W-:-:S03]  /*e400*/  ISETP.GE.AND P5, PT, R32, c[0x0][0x17c], PT ;  /* 0x00005f0020007a0c */ /* 0x000fc60003fa6270 */
[----:B------:R1:W-:Y:S04]  /*e410*/  @P1 STG.E.U16 [R26.64], R12 ;  /* 0x0000000c1a001986 */ /* 0x0003e8000c101504 */
[----:B------:R1:W-:Y:S01]  /*e420*/  @P4 STG.E.U16 [R28.64], R16 ;  /* 0x000000101c004986 */ /* 0x0003e2000c101504 */
[----:B0-----:R-:W-:-:S03]  /*e430*/  IMAD.WIDE R24, R31, 0x2, R60 ;  /* 0x000000021f187825 */ /* 0x001fc600078e023c */
[----:B------:R-:W2:Y:S04]  /*e440*/  LDL.LU R32, [R1+0x3dc] ;  /* 0x0003dc0001207983 */ /* 0x000ea80000300800 */
[----:B------:R0:W-:Y:S04]  /*e450*/  @P6 STG.E.U16 [R24.64], R64 ;  /* 0x0000004018006986 */ /* 0x0001e8000c101504 */
[----:B------:R-:W2:Y:S04]  /*e460*/  LDL.LU R38, [R1+0x3d8] ;  /* 0x0003d80001267983 */ /* 0x000ea80000300800 */
[----:B------:R-:W0:Y:S01]  /*e470*/  LDS.128 R20, [R62] ;  /* 0x000000003e147984 */ /* 0x000e220000000c00 */
[----:B---3--:R-:W-:-:S03]  /*e480*/  ISETP.GE.AND P6, PT, R34, c[0x0][0x17c], PT ;  /* 0x00005f0022007a0c */ /* 0x008fc60003fc6270 */
[----:B------:R-:W3:Y:S01]  /*e490*/  LDL.LU R34, [R1+0x3d4] ;  /* 0x0003d40001227983 */ /* 0x000ee20000300800 */
[C---:B------:R-:W-:Y:S02]  /*e4a0*/  ISETP.LT.AND P1, PT, R180.reuse, c[0x0][0x178], !P2 ;  /* 0x00005e00b4007a0c */ /* 0x040fe40005721270 */
[----:B------:R-:W-:Y:S02]  /*e4b0*/  ISETP.LT.AND P2, PT, R217, c[0x0][0x178], !P2 ;  /* 0x00005e00d9007a0c */ /* 0x000fe40005741270 */
[----:B------:R-:W-:Y:S02]  /*e4c0*/  IADD3 R33, R31, c[0x0][0x198], RZ ;  /* 0x000066001f217a10 */ /* 0x000fe40007ffe0ff */
[----:B------:R-:W-:Y:S02]  /*e4d0*/  ISETP.LT.AND P4, PT, R180, c[0x0][0x178], !P3 ;  /* 0x00005e00b4007a0c */ /* 0x000fe40005f81270 */
[C---:B------:R-:W-:Y:S01]  /*e4e0*/  IADD3 R35, R33.reuse, c[0x0][0x198], RZ ;  /* 0x0000660021237a10 */ /* 0x040fe20007ffe0ff */
[----:B-1----:R-:W-:Y:S01]  /*e4f0*/  IMAD.WIDE R26, R33, 0x2, R2 ;  /* 0x00000002211a7825 */ /* 0x002fe200078e0202 */
[----:B------:R-:W-:-:S02]  /*e500*/  PRMT R4, R16, 0x7632, R4 ;  /* 0x0000763210047816 */ /* 0x000fc40000000004 */
[----:B------:R-:W-:Y:S01]  /*e510*/  PRMT R0, R64, 0x7632, R0 ;  /* 0x0000763240007816 */ /* 0x000fe20000000000 */
[----:B------:R-:W-:Y:S01]  /*e520*/  IMAD.WIDE R28, R33, 0x2, R60 ;  /* 0x00000002211c7825 */ /* 0x000fe200078e023c */
[----:B------:R-:W-:Y:S01]  /*e530*/  ISETP.GE.AND P0, PT, R30, c[0x0][0x17c], PT ;  /* 0x00005f001e007a0c */ /* 0x000fe20003f06270 */
[----:B------:R1:W-:Y:S01]  /*e540*/  @P1 STG.E.U16 [R26.64], R4 ;  /* 0x000000041a001986 */ /* 0x0003e2000c101504 */
[----:B------:R-:W-:Y:S01]  /*e550*/  ISETP.LT.AND P3, PT, R217, c[0x0][0x178], !P3 ;  /* 0x00005e00d9007a0c */ /* 0x000fe20005f61270 */
[----:B------:R-:W-:Y:S02]  /*e560*/  IMAD.WIDE R30, R35, 0x2, R2 ;  /* 0x00000002231e7825 */ /* 0x000fe400078e0202 */
[----:B------:R2:W-:Y:S01]  /*e570*/  @P2 STG.E.U16 [R28.64], R0 ;  /* 0x000000001c002986 */ /* 0x0005e2000c101504 */
[----:B------:R-:W-:Y:S02]  /*e580*/  ISETP.LT.AND P2, PT, R180, c[0x0][0x178], !P5 ;  /* 0x00005e00b4007a0c */ /* 0x000fe40006f41270 */
[----:B------:R-:W-:Y:S01]  /*e590*/  ISETP.LT.AND P5, PT, R217, c[0x0][0x178], !P5 ;  /* 0x00005e00d9007a0c */ /* 0x000fe20006fa1270 */
[----:B------:R1:W-:Y:S01]  /*e5a0*/  @P4 STG.E.U16 [R30.64], R52 ;  /* 0x000000341e004986 */ /* 0x0003e2000c101504 */
[----:B------:R-:W-:-:S02]  /*e5b0*/  IADD3 R33, R35, c[0x0][0x198], RZ ;  /* 0x0000660023217a10 */ /* 0x000fc40007ffe0ff */
[----:B------:R-:W-:Y:S02]  /*e5c0*/  ISETP.LT.AND P4, PT, R180, c[0x0][0x178], !P0 ;  /* 0x00005e00b4007a0c */ /* 0x000fe40004781270 */
[----:B------:R-:W-:Y:S01]  /*e5d0*/  ISETP.LT.AND P0, PT, R217, c[0x0][0x178], !P0 ;  /* 0x00005e00d9007a0c */ /* 0x000fe20004701270 */
[----:B0-----:R-:W-:Y:S01]  /*e5e0*/  IMAD.WIDE R24, R35, 0x2, R60 ;  /* 0x0000000223187825 */ /* 0x001fe200078e023c */
[----:B----4-:R-:W-:Y:S02]  /*e5f0*/  ISETP.GE.AND P1, PT, R36, c[0x0][0x17c], PT ;  /* 0x00005f0024007a0c */ /* 0x010fe40003f26270 */
[C---:B------:R-:W-:Y:S01]  /*e600*/  IADD3 R37, R33.reuse, c[0x0][0x198], RZ ;  /* 0x0000660021257a10 */ /* 0x040fe20007ffe0ff */
[----:B------:R-:W4:Y:S01]  /*e610*/  LDL.LU R36, [R1+0x3d0] ;  /* 0x0003d00001247983 */ /* 0x000f220000300800 */
[----:B------:R-:W-:Y:S01]  /*e620*/  PRMT R12, R52, 0x7632, R12 ;  /* 0x00007632340c7816 */ /* 0x000fe2000000000c */
[C---:B-1----:R-:W-:Y:S01]  /*e630*/  IMAD.WIDE R26, R33.reuse, 0x2, R2 ;  /* 0x00000002211a7825 */ /* 0x042fe200078e0202 */
[----:B--2---:R-:W-:Y:S01]  /*e640*/  PRMT R0, R8, 0x7632, R0 ;  /* 0x0000763208007816 */ /* 0x004fe20000000000 */
[----:B------:R0:W-:Y:S02]  /*e650*/  @P3 STG.E.U16 [R24.64], R8 ;  /* 0x0000000818003986 */ /* 0x0001e4000c101504 */
[----:B------:R-:W-:-:S04]  /*e660*/  IMAD.WIDE R28, R33, 0x2, R60 ;  /* 0x00000002211c7825 */ /* 0x000fc800078e023c */
[C---:B------:R-:W-:Y:S01]  /*e670*/  IMAD.WIDE R30, R37.reuse, 0x2, R2 ;  /* 0x00000002251e7825 */ /* 0x040fe200078e0202 */
[----:B------:R1:W-:Y:S03]  /*e680*/  @P2 STG.E.U16 [R26.64], R12 ;  /* 0x0000000c1a002986 */ /* 0x0003e6000c101504 */
[----:B0-----:R-:W-:Y:S01]  /*e690*/  IMAD.WIDE R24, R37, 0x2, R60 ;  /* 0x0000000225187825 */ /* 0x001fe200078e023c */
[----:B------:R0:W-:Y:S01]  /*e6a0*/  @P5 STG.E.U16 [R28.64], R0 ;  /* 0x000000001c005986 */ /* 0x0001e2000c101504 */
[----:B------:R-:W-:-:S03]  /*e6b0*/  ISETP.GE.AND P3, PT, R32, c[0x0][0x17c], PT ;  /* 0x00005f0020007a0c */ /* 0x000fc60003f66270 */
[----:B------:R2:W-:Y:S04]  /*e6c0*/  @P4 STG.E.U16 [R30.64], R56 ;  /* 0x000000381e004986 */ /* 0x0005e8000c101504 */
[----:B------:R-:W4:Y:S04]  /*e6d0*/  LDL.LU R32, [R1+0x3cc] ;  /* 0x0003cc0001207983 */ /* 0x000f280000300800 */
[----:B------:R0:W-:Y:S04]  /*e6e0*/  @P0 STG.E.U16 [R24.64], R20 ;  /* 0x0000001418000986 */ /* 0x0001e8000c101504 */
[----:B------:R-:W4:Y:S01]  /*e6f0*/  LDL.LU R16, [R1+0x3c8] ;  /* 0x0003c80001107983 */ /* 0x000f220000300800 */
        /* <DEDUP_REMOVED lines=9> */
[----:B0-----:R-:W-:Y:S01]  /*e790*/  PRMT R0, R20, 0x7632, R0 ;  /* 0x0000763214007816 */ /* 0x001fe20000000000 */
[----:B------:R-:W-:Y:S01]  /*e7a0*/  IMAD.WIDE R28, R33, 0x2, R60 ;  /* 0x00000002211c7825 */ /* 0x000fe200078e023c */
[----:B------:R-:W-:-:S03]  /*e7b0*/  ISETP.LT.AND P1, PT, R217, c[0x0][0x178], !P1 ;  /* 0x00005e00d9007a0c */ /* 0x000fc60004f21270 */
[----:B--2---:R-:W-:Y:S01]  /*e7c0*/  IMAD.WIDE R30, R35, 0x2, R2 ;  /* 0x00000002231e7825 */ /* 0x004fe200078e0202 */
[----:B------:R-:W-:Y:S01]  /*e7d0*/  @P4 STG.E.U16 [R26.64], R4 ;  /* 0x000000041a004986 */ /* 0x000fe2000c101504 */
[----:B------:R-:W-:-:S03]  /*e7e0*/  ISETP.GE.AND P2, PT, R38, c[0x0][0x17c], PT ;  /* 0x00005f0026007a0c */ /* 0x000fc60003f46270 */
[----:B------:R-:W-:Y:S01]  /*e7f0*/  @P6 STG.E.U16 [R28.64], R0 ;  /* 0x000000001c006986 */ /* 0x000fe2000c101504 */
[----:B------:R-:W-:-:S03]  /*e800*/  ISETP.LT.AND P4, PT, R217, c[0x0][0x178], !P3 ;  /* 0x00005e00d9007a0c */ /* 0x000fc60005f81270 */
[----:B------:R0:W-:Y:S01]  /*e810*/  @P5 STG.E.U16 [R30.64], R13 ;  /* 0x0000000d1e005986 */ /* 0x0001e2000c101504 */
[C---:B------:R-:W-:Y:S02]  /*e820*/  ISETP.LT.AND P5, PT, R180.reuse, c[0x0][0x178], !P3 ;  /* 0x00005e00b4007a0c */ /* 0x040fe40005fa1270 */
[----:B------:R-:W-:Y:S02]  /*e830*/  IADD3 R33, R35, c[0x0][0x198], RZ ;  /* 0x0000660023217a10 */ /* 0x000fe40007ffe0ff */
[----:B------:R-:W-:Y:S02]  /*e840*/  ISETP.LT.AND P6, PT, R180, c[0x0][0x178], !P2 ;  /* 0x00005e00b4007a0c */ /* 0x000fe400057c1270 */
[----:B------:R-:W-:Y:S01]  /*e850*/  ISETP.LT.AND P2, PT, R217, c[0x0][0x178], !P2 ;  /* 0x00005e00d9007a0c */ /* 0x000fe20005741270 */
[----:B------:R-:W-:Y:S01]  /*e860*/  IMAD.WIDE R24, R35, 0x2, R60 ;  /* 0x0000000223187825 */ /* 0x000fe200078e023c */
[----:B----4-:R-:W-:Y:S02]  /*e870*/  ISETP.GE.AND P3, PT, R36, c[0x0][0x17c], PT ;  /* 0x00005f0024007a0c */ /* 0x010fe40003f66270 */
[----:B------:R-:W-:Y:S01]  /*e880*/  IADD3 R37, R33, c[0x0][0x198], RZ ;  /* 0x0000660021257a10 */ /* 0x000fe20007ffe0ff */
[----:B------:R-:W2:Y:S01]  /*e890*/  LDL.LU R36, [R1+0x3c0] ;  /* 0x0003c00001247983 */ /* 0x000ea20000300800 */
[----:B------:R-:W-:Y:S01]  /*e8a0*/  PRMT R8, R13, 0x7632, R8 ;  /* 0x000076320d087816 */ /* 0x000fe20000000008 */
[----:B0-----:R-:W-:Y:S01]  /*e8b0*/  IMAD.WIDE R12, R33, 0x2, R2 ;  /* 0x00000002210c7825 */ /* 0x001fe200078e0202 */
[----:B------:R-:W-:Y:S01]  /*e8c0*/  PRMT R0, R5, 0x7632, R0 ;  /* 0x0000763205007816 */ /* 0x000fe20000000000 */
[----:B------:R0:W-:Y:S02]  /*e8d0*/  @P1 STG.E.U16 [R24.64], R5 ;  /* 0x0000000518001986 */ /* 0x0001e4000c101504 */
[----:B------:R-:W-:-:S04]  /*e8e0*/  IMAD.WIDE R26, R33, 0x2, R60 ;  /* 0x00000002211a7825 */ /* 0x000fc800078e023c */
[C---:B------:R-:W-:Y:S01]  /*e8f0*/  IMAD.WIDE R28, R37.reuse, 0x2, R2 ;  /* 0x00000002251c7825 */ /* 0x040fe200078e0202 */
[----:B------:R-:W-:Y:S04]  /*e900*/  @P5 STG.E.U16 [R12.64], R8 ;  /* 0x000000080c005986 */ /* 0x000fe8000c101504 */
[----:B------:R-:W4:Y:S01]  /*e910*/  LDL.LU R35, [R1+0x3bc] ;  /* 0x0003bc0001237983 */ /* 0x000f220000300800 */
[----:B0-----:R-:W-:-:S03]  /*e920*/  IMAD.WIDE R4, R37, 0x2, R60 ;  /* 0x0000000225047825 */ /* 0x001fc600078e023c */
[----:B------:R0:W-:Y:S01]  /*e930*/  @P4 STG.E.U16 [R26.64], R0 ;  /* 0x000000001a004986 */ /* 0x0001e2000c101504 */
[----:B------:R-:W-:-:S03]  /*e940*/  ISETP.GE.AND P1, PT, R32, c[0x0][0x17c], PT ;  /* 0x00005f0020007a0c */ /* 0x000fc60003f26270 */
[----:B------:R1:W-:Y:S04]  /*e950*/  @P6 STG.E.U16 [R28.64], R17 ;  /* 0x000000111c006986 */ /* 0x0003e8000c101504 */
[----:B------:R0:W-:Y:S04]  /*e960*/  @P2 STG.E.U16 [R4.64], R65 ;  /* 0x0000004104002986 */ /* 0x0001e8000c101504 */
[----:B------:R-:W4:Y:S01]  /*e970*/  LDL.LU R32, [R1+0x3b8] ;  /* 0x0003b80001207983 */ /* 0x000f220000300800 */
[----:B---3--:R-:W-:-:S03]  /*e980*/  ISETP.GE.AND P2, PT, R34, c[0x0][0x17c], PT ;  /* 0x00005f0022007a0c */ /* 0x008fc60003f46270 */
[----:B------:R-:W3:Y:S04]  /*e990*/  LDL.LU R34, [R1+0x3b4] ;  /* 0x0003b40001227983 */ /* 0x000ee80000300800 */
[----:B0-----:R-:W3:Y:S04]  /*e9a0*/  LDL.LU R26, [R1+0x3b0] ;  /* 0x0003b000011a7983 */ /* 0x001ee80000300800 */
[----:B-1----:R-:W3:Y:S01]  /*e9b0*/  LDL.LU R28, [R1+0x3ac] ;  /* 0x0003ac00011c7983 */ /* 0x002ee20000300800 */
[----:B------:R-:W-:Y:S02]  /*e9c0*/  ISETP.LT.AND P5, PT, R180, c[0x0][0x178], !P0 ;  /* 0x00005e00b4007a0c */ /* 0x000fe400047a1270 */
[----:B------:R-:W-:-:S02]  /*e9d0*/  ISETP.LT.AND P4, PT, R217, c[0x0][0x178], !P0 ;  /* 0x00005e00d9007a0c */ /* 0x000fc40004781270 */
[----:B------:R-:W-:Y:S02]  /*e9e0*/  IADD3 R31, R37, c[0x0][0x198], RZ ;  /* 0x00006600251f7a10 */ /* 0x000fe40007ffe0ff */
[----:B------:R-:W-:Y:S02]  /*e9f0*/  ISETP.LT.AND P6, PT, R180, c[0x0][0x178], !P3 ;  /* 0x00005e00b4007a0c */ /* 0x000fe40005fc1270 */
[----:B------:R-:W-:Y:S01]  /*ea00*/  ISETP.GE.AND P0, PT, R16, c[0x0][0x17c], PT ;  /* 0x00005f0010007a0c */ /* 0x000fe20003f06270 */
[----:B------:R-:W-:Y:S01]  /*ea10*/  IMAD.WIDE R12, R31, 0x2, R2 ;  /* 0x000000021f0c7825 */ /* 0x000fe200078e0202 */
[----:B------:R-:W-:Y:S02]  /*ea20*/  PRMT R20, R17, 0x7632, R20 ;  /* 0x0000763211147816 */ /* 0x000fe40000000014 */
[----:B------:R-:W-:Y:S01]  /*ea30*/  PRMT R8, R65, 0x7632, R8 ;  /* 0x0000763241087816 */ /* 0x000fe20000000008 */
[C---:B------:R-:W-:Y:S01]  /*ea40*/  IMAD.WIDE R16, R31.reuse, 0x2, R60 ;  /* 0x000000021f107825 */ /* 0x040fe200078e023c */
[----:B------:R-:W-:Y:S01]  /*ea50*/  IADD3 R33, R31, c[0x0][0x198], RZ ;  /* 0x000066001f217a10 */ /* 0x000fe20007ffe0ff */
[----:B------:R0:W-:Y:S01]  /*ea60*/  @P5 STG.E.U16 [R12.64], R20 ;  /* 0x000000140c005986 */ /* 0x0001e2000c101504 */
[----:B------:R-:W-:-:S02]  /*ea70*/  ISETP.LT.AND P3, PT, R217, c[0x0][0x178], !P3 ;  /* 0x00005e00d9007a0c */ /* 0x000fc40005f61270 */
[C---:B------:R-:W-:Y:S01]  /*ea80*/  ISETP.LT.AND P5, PT, R180.reuse, c[0x0][0x178], !P1 ;  /* 0x00005e00b4007a0c */ /* 0x040fe20004fa1270 */
[----:B------:R1:W-:Y:S01]  /*ea90*/  @P4 STG.E.U16 [R16.64], R8 ;  /* 0x0000000810004986 */ /* 0x0003e2000c101504 */
[----:B------:R-:W-:Y:S01]  /*eaa0*/  IMAD.WIDE R24, R33, 0x2, R2 ;  /* 0x0000000221187825 */ /* 0x000fe200078e0202 */
[----:B------:R-:W-:Y:S02]  /*eab0*/  ISETP.LT.AND P4, PT, R217, c[0x0][0x178], !P1 ;  /* 0x00005e00d9007a0c */ /* 0x000fe40004f81270 */
[C---:B------:R-:W-:Y:S01]  /*eac0*/  IADD3 R27, R33.reuse, c[0x0][0x198], RZ ;  /* 0x00006600211b7a10 */ /* 0x040fe20007ffe0ff */
[----:B------:R-:W-:Y:S01]  /*ead0*/  IMAD.WIDE R4, R33, 0x2, R60 ;  /* 0x0000000221047825 */ /* 0x000fe200078e023c */
[----:B------:R2:W-:Y:S01]  /*eae0*/  @P6 STG.E.U16 [R24.64], R53 ;  /* 0x0000003518006986 */ /* 0x0005e2000c101504 */
[----:B------:R-:W-:Y:S02]  /*eaf0*/  ISETP.LT.AND P6, PT, R180, c[0x0][0x178], !P0 ;  /* 0x00005e00b4007a0c */ /* 0x000fe400047c1270 */
[----:B------:R-:W-:Y:S01]  /*eb00*/  PRMT R0, R53, 0x7632, R0 ;  /* 0x0000763235007816 */ /* 0x000fe20000000000 */
[C---:B0-----:R-:W-:Y:S01]  /*eb10*/  IMAD.WIDE R12, R27.reuse, 0x2, R2 ;  /* 0x000000021b0c7825 */ /* 0x041fe200078e0202 */
[----:B------:R-:W-:-:S02]  /*eb20*/  IADD3 R29, R27, c[0x0][0x198], RZ ;  /* 0x000066001b1d7a10 */ /* 0x000fc40007ffe0ff */
[----:B-1----:R-:W-:Y:S01]  /*eb30*/  PRMT R8, R9, 0x7632, R8 ;  /* 0x0000763209087816 */ /* 0x002fe20000000008 */
[----:B------:R-:W-:Y:S01]  /*eb40*/  IMAD.WIDE R16, R27, 0x2, R60 ;  /* 0x000000021b107825 */ /* 0x000fe200078e023c */
[----:B------:R0:W-:Y:S01]  /*eb50*/  @P3 STG.E.U16 [R4.64], R9 ;  /* 0x0000000904003986 */ /* 0x0001e2000c101504 */
[----:B------:R-:W-:-:S03]  /*eb60*/  ISETP.LT.AND P0, PT, R217, c[0x0][0x178], !P0 ;  /* 0x00005e00d9007a0c */ /* 0x000fc60004701270 */
[----:B------:R1:W-:Y:S01]  /*eb70*/  @P5 STG.E.U16 [R12.64], R0 ;  /* 0x000000000c005986 */ /* 0x0003e2000c101504 */
[----:B------:R-:W-:Y:S01]  /*eb80*/  ISETP.LT.AND P5, PT, R180, c[0x0][0x178], !P2 ;  /* 0x00005e00b4007a0c */ /* 0x000fe200057a1270 */
[----:B--2---:R-:W-:Y:S02]  /*eb90*/  IMAD.WIDE R24, R29, 0x2, R2 ;  /* 0x000000021d187825 */ /* 0x004fe400078e0202 */
[----:B------:R2:W-:Y:S01]  /*eba0*/  @P4 STG.E.U16 [R16.64], R8 ;  /* 0x0000000810004986 */ /* 0x0005e2000c101504 */
[----:B------:R-:W-:Y:S02]  /*ebb0*/  ISETP.LT.AND P4, PT, R217, c[0x0][0x178], !P2 ;  /* 0x00005e00d9007a0c */ /* 0x000fe40005781270 */
[----:B------:R-:W-:Y:S02]  /*ebc0*/  ISETP.GE.AND P1, PT, R36, c[0x0][0x17c], PT ;  /* 0x00005f0024007a0c */ /* 0x000fe40003f26270 */
[C---:B------:R-:W-:Y:S01]  /*ebd0*/  IADD3 R27, R29.reuse, c[0x0][0x198], RZ ;  /* 0x000066001d1b7a10 */ /* 0x040fe20007ffe0ff */
[----:B------:R4:W-:Y:S01]  /*ebe0*/  @P6 STG.E.U16 [R24.64], R57 ;  /* 0x0000003918006986 */ /* 0x0009e2000c101504 */
[----:B------:R-:W-:Y:S01]  /*ebf0*/  ISETP.LT.AND P6, PT, R180, c[0x0][0x178], !P1 ;  /* 0x00005e00b4007a0c */ /* 0x000fe20004fc1270 */
[----:B0-----:R-:W-:Y:S01]  /*ec00*/  IMAD.WIDE R4, R29, 0x2, R60 ;  /* 0x000000021d047825 */ /* 0x001fe200078e023c */
[----:B------:R-:W-:-:S02]  /*ec10*/  PRMT R20, R57, 0x7632, R20 ;  /* 0x0000763239147816 */ /* 0x000fc40000000014 */
[----:B-1----:R-:W-:Y:S01]  /*ec20*/  PRMT R0, R21, 0x7632, R0 ;  /* 0x0000763215007816 */ /* 0x002fe20000000000 */
[C---:B--2---:R-:W-:Y:S01]  /*ec30*/  IMAD.WIDE R8, R27.reuse, 0x2, R2 ;  /* 0x000000021b087825 */ /* 0x044fe200078e0202 */
[----:B------:R-:W-:-:S03]  /*ec40*/  IADD3 R31, R27, c[0x0][0x198], RZ ;  /* 0x000066001b1f7a10 */ /* 0x000fc60007ffe0ff */
[----:B------:R-:W-:Y:S01]  /*ec50*/  IMAD.WIDE R12, R27, 0x2, R60 ;  /* 0x000000021b0c7825 */ /* 0x000fe200078e023c */
[----:B----4-:R-:W-:Y:S01]  /*ec60*/  ISETP.GE.AND P3, PT, R35, c[0x0][0x17c], PT ;  /* 0x00005f0023007a0c */ /* 0x010fe20003f66270 */
[----:B------:R0:W-:Y:S01]  /*ec70*/  @P0 STG.E.U16 [R4.64], R21 ;  /* 0x0000001504000986 */ /* 0x0001e2000c101504 */
[----:B------:R-:W-:Y:S01]  /*ec80*/  ISETP.GE.AND P2, PT, R32, c[0x0][0x17c], PT ;  /* 0x00005f0020007a0c */ /* 0x000fe20003f46270 */
[----:B------:R-:W-:Y:S02]  /*ec90*/  IMAD.WIDE R16, R31, 0x2, R2 ;  /* 0x000000021f107825 */ /* 0x000fe400078e0202 */
[----:B------:R1:W-:Y:S01]  /*eca0*/  @P5 STG.E.U16 [R8.64], R20 ;  /* 0x0000001408005986 */ /* 0x0003e2000c101504 */
[----:B------:R-:W-:-:S03]  /*ecb0*/  ISETP.LT.AND P5, PT, R180, c[0x0][0x178], !P3 ;  /* 0x00005e00b4007a0c */ /* 0x000fc60005fa1270 */
[----:B------:R2:W-:Y:S01]  /*ecc0*/  @P4 STG.E.U16 [R12.64], R0 ;  /* 0x000000000c004986 */ /* 0x0005e2000c101504 */
[----:B------:R-:W-:-:S03]  /*ecd0*/  ISETP.LT.AND P4, PT, R217, c[0x0][0x178], !P3 ;  /* 0x00005e00d9007a0c */ /* 0x000fc60005f81270 */
[----:B------:R-:W4:Y:S01]  /*ece0*/  LDL.LU R32, [R1+0x3a8] ;  /* 0x0003a80001207983 */ /* 0x000f220000300800 */
[----:B------:R-:W-:-:S03]  /*ecf0*/  ISETP.LT.AND P1, PT, R217, c[0x0][0x178], !P1 ;  /* 0x00005e00d9007a0c */ /* 0x000fc60004f21270 */
[----:B------:R-:W4:Y:S01]  /*ed00*/  LDL.LU R29, [R1+0x3a4] ;  /* 0x0003a400011d7983 */ /* 0x000f220000300800 */
[----:B------:R-:W-:-:S03]  /*ed10*/  IADD3 R25, R31, c[0x0][0x198], RZ ;  /* 0x000066001f197a10 */ /* 0x000fc60007ffe0ff */
[----:B------:R2:W-:Y:S01]  /*ed20*/  @P6 STG.E.U16 [R16.64], R14 ;  /* 0x0000000e10006986 */ /* 0x0005e2000c101504 */
[----:B------:R-:W-:Y:S01]  /*ed30*/  ISETP.LT.AND P6, PT, R180, c[0x0][0x178], !P2 ;  /* 0x00005e00b4007a0c */ /* 0x000fe200057c1270 */
[----:B0-----:R-:W-:Y:S01]  /*ed40*/  IMAD.WIDE R4, R31, 0x2, R60 ;  /* 0x000000021f047825 */ /* 0x001fe200078e023c */
[C---:B------:R-:W-:Y:S02]  /*ed50*/  IADD3 R21, R25.reuse, c[0x0][0x198], RZ ;  /* 0x0000660019157a10 */ /* 0x040fe40007ffe0ff */
[----:B------:R-:W-:Y:S01]  /*ed60*/  PRMT R24, R14, 0x7632, R24 ;  /* 0x000076320e187816 */ /* 0x000fe20000000018 */
[C---:B-1----:R-:W-:Y:S01]  /*ed70*/  IMAD.WIDE R8, R25.reuse, 0x2, R2 ;  /* 0x0000000219087825 */ /* 0x042fe200078e0202 */
[----:B--2---:R-:W-:Y:S01]  /*ed80*/  PRMT R0, R6, 0x7632, R0 ;  /* 0x0000763206007816 */ /* 0x004fe20000000000 */
[----:B------:R0:W-:Y:S02]  /*ed90*/  @P1 STG.E.U16 [R4.64], R6 ;  /* 0x0000000604001986 */ /* 0x0001e4000c101504 */
[----:B------:R-:W-:-:S04]  /*eda0*/  IMAD.WIDE R12, R25, 0x2, R60 ;  /* 0x00000002190c7825 */ /* 0x000fc800078e023c */
[----:B------:R-:W-:Y:S01]  /*edb0*/  IMAD.WIDE R16, R21, 0x2, R2 ;  /* 0x0000000215107825 */ /* 0x000fe200078e0202 */
[----:B------:R-:W-:Y:S04]  /*edc0*/  @P5 STG.E.U16 [R8.64], R24 ;  /* 0x0000001808005986 */ /* 0x000fe8000c101504 */
[----:B------:R-:W-:Y:S01]  /*edd0*/  @P4 STG.E.U16 [R12.64], R0 ;  /* 0x000000000c004986 */ /* 0x000fe2000c101504 */
[----:B0-----:R-:W-:-:S03]  /*ede0*/  PRMT R6, R18, 0x7632, R6 ;  /* 0x0000763212067816 */ /* 0x001fc60000000006 */
[----:B------:R0:W-:Y:S01]  /*edf0*/  @P6 STG.E.U16 [R16.64], R18 ;  /* 0x0000001210006986 */ /* 0x0001e2000c101504 */
[----:B---3--:R-:W-:-:S03]  /*ee00*/  ISETP.GE.AND P3, PT, R26, c[0x0][0x17c], PT ;  /* 0x00005f001a007a0c */ /* 0x008fc60003f66270 */
[----:B------:R-:W2:Y:S01]  /*ee10*/  LDL.LU R26, [R1+0x3a0] ;  /* 0x0003a000011a7983 */ /* 0x000ea20000300800 */
[----:B------:R-:W-:-:S03]  /*ee20*/  ISETP.GE.AND P1, PT, R28, c[0x0][0x17c], PT ;  /* 0x00005f001c007a0c */ /* 0x000fc60003f26270 */
[----:B------:R-:W3:Y:S04]  /*ee30*/  LDL.LU R28, [R1+0x39c] ;  /* 0x00039c00011c7983 */ /* 0x000ee80000300800 */
[----:B------:R-:W3:Y:S04]  /*ee40*/  LDL.LU R20, [R1+0x398] ;  /* 0x0003980001147983 */ /* 0x000ee80000300800 */
[----:B0-----:R-:W3:Y:S01]  /*ee50*/  LDL.LU R18, [R1+0x394] ;  /* 0x0003940001127983 */ /* 0x001ee20000300800 */
[----:B------:R-:W-:Y:S02]  /*ee60*/  ISETP.GE.AND P0, PT, R34, c[0x0][0x17c], PT ;  /* 0x00005f0022007a0c */ /* 0x000fe40003f06270 */
[----:B------:R-:W-:-:S02]  /*ee70*/  ISETP.LT.AND P2, PT, R217, c[0x0][0x178], !P2 ;  /* 0x00005e00d9007a0c */ /* 0x000fc40005741270 */
[C---:B------:R-:W-:Y:S02]  /*ee80*/  ISETP.LT.AND P5, PT, R180.reuse, c[0x0][0x178], !P0 ;  /* 0x00005e00b4007a0c */ /* 0x040fe400047a1270 */
[----:B------:R-:W-:Y:S02]  /*ee90*/  ISETP.LT.AND P4, PT, R217, c[0x0][0x178], !P0 ;  /* 0x00005e00d9007a0c */ /* 0x000fe40004781270 */
[C---:B------:R-:W-:Y:S02]  /*eea0*/  IADD3 R25, R21.reuse, c[0x0][0x198], RZ ;  /* 0x0000660015197a10 */ /* 0x040fe40007ffe0ff */
[----:B------:R-:W-:Y:S01]  /*eeb0*/  ISETP.LT.AND P6, PT, R180, c[0x0][0x178], !P3 ;  /* 0x00005e00b4007a0c */ /* 0x000fe20005fc1270 */
[----:B------:R-:W-:Y:S01]  /*eec0*/  IMAD.WIDE R4, R21, 0x2, R60 ;  /* 0x0000000215047825 */ /* 0x000fe200078e023c */
[C---:B------:R-:W-:Y:S02]  /*eed0*/  IADD3 R27, R25.reuse, c[0x0][0x198], RZ ;  /* 0x00006600191b7a10 */ /* 0x040fe40007ffe0ff */
[----:B------:R-:W-:Y:S01]  /*eee0*/  PRMT R0, R66, 0x7632, R0 ;  /* 0x0000763242007816 */ /* 0x000fe20000000000 */
[C---:B------:R-:W-:Y:S01]  /*eef0*/  IMAD.WIDE R8, R25.reuse, 0x2, R2 ;  /* 0x0000000219087825 */ /* 0x040fe200078e0202 */
[----:B------:R0:W-:Y:S03]  /*ef00*/  @P2 STG.E.U16 [R4.64], R66 ;  /* 0x0000004204002986 */ /* 0x0001e6000c101504 */
[----:B------:R-:W-:Y:S01]  /*ef10*/  IMAD.WIDE R12, R25, 0x2, R60 ;  /* 0x00000002190c7825 */ /* 0x000fe200078e023c */
[----:B------:R1:W-:Y:S01]  /*ef20*/  @P5 STG.E.U16 [R8.64], R6 ;  /* 0x0000000608005986 */ /* 0x0003e2000c101504 */
[----:B------:R-:W-:-:S02]  /*ef30*/  ISETP.LT.AND P3, PT, R217, c[0x0][0x178], !P3 ;  /* 0x00005e00d9007a0c */ /* 0x000fc40005f61270 */
[----:B------:R-:W-:Y:S01]  /*ef40*/  IMAD.WIDE R16, R27, 0x2, R2 ;  /* 0x000000021b107825 */ /* 0x000fe200078e0202 */
[----:B------:R1:W-:Y:S01]  /*ef50*/  @P4 STG.E.U16 [R12.64], R0 ;  /* 0x000000000c004986 */ /* 0x0003e2000c101504 */
[----:B------:R-:W-:Y:S02]  /*ef60*/  ISETP.LT.AND P5, PT, R180, c[0x0][0x178], !P1 ;  /* 0x00005e00b4007a0c */ /* 0x000fe40004fa1270 */
[----:B------:R-:W-:Y:S01]  /*ef70*/  ISETP.LT.AND P4, PT, R217, c[0x0][0x178], !P1 ;  /* 0x00005e00d9007a0c */ /* 0x000fe20004f81270 */
[----:B------:R1:W-:Y:S01]  /*ef80*/  @P6 STG.E.U16 [R16.64], R54 ;  /* 0x0000003610006986 */ /* 0x0003e2000c101504 */
[C---:B------:R-:W-:Y:S01]  /*ef90*/  IADD3 R21, R27.reuse, c[0x0][0x198], RZ ;  /* 0x000066001b157a10 */ /* 0x040fe20007ffe0ff */
[----:B0-----:R-:W-:Y:S01]  /*efa0*/  IMAD.WIDE R4, R27, 0x2, R60 ;  /* 0x000000021b047825 */ /* 0x001fe200078e023c */
[----:B------:R-:W-:Y:S02]  /*efb0*/  PRMT R14, R54, 0x7632, R14 ;  /* 0x00007632360e7816 */ /* 0x000fe4000000000e */
[C---:B------:R-:W-:Y:S01]  /*efc0*/  IADD3 R25, R21.reuse, c[0x0][0x198], RZ ;  /* 0x0000660015197a10 */ /* 0x040fe20007ffe0ff */
[C---:B-1----:R-:W-:Y:S01]  /*efd0*/  IMAD.WIDE R8, R21.reuse, 0x2, R2 ;  /* 0x0000000215087825 */ /* 0x042fe200078e0202 */
[----:B------:R-:W-:Y:S01]  /*efe0*/  PRMT R6, R10, 0x7632, R6 ;  /* 0x000076320a067816 */ /* 0x000fe20000000006 */
[----:B------:R0:W-:Y:S02]  /*eff0*/  @P3 STG.E.U16 [R4.64], R10 ;  /* 0x0000000a04003986 */ /* 0x0001e4000c101504 */
[----:B------:R-:W-:-:S02]  /*f000*/  IMAD.WIDE R12, R21, 0x2, R60 ;  /* 0x00000002150c7825 */ /* 0x000fc400078e023c */
[----:B------:R1:W-:Y:S02]  /*f010*/  @P5 STG.E.U16 [R8.64], R14 ;  /* 0x0000000e08005986 */ /* 0x0003e4000c101504 */
[C---:B------:R-:W-:Y:S02]  /*f020*/  IMAD.WIDE R16, R25.reuse, 0x2, R2 ;  /* 0x0000000219107825 */ /* 0x040fe400078e0202 */
[----:B------:R1:W-:Y:S02]  /*f030*/  @P4 STG.E.U16 [R12.64], R6 ;  /* 0x000000060c004986 */ /* 0x0003e4000c101504 */
[----:B0-----:R-:W-:Y:S01]  /*f040*/  IMAD.WIDE R4, R25, 0x2, R60 ;  /* 0x0000000219047825 */ /* 0x001fe200078e023c */
[----:B----4-:R-:W-:-:S04]  /*f050*/  ISETP.GE.AND P0, PT, R32, c[0x0][0x17c], PT ;  /* 0x00005f0020007a0c */ /* 0x010fc80003f06270 */
[----:B------:R-:W-:Y:S02]  /*f060*/  ISETP.LT.AND P6, PT, R180, c[0x0][0x178], !P0 ;  /* 0x00005e00b4007a0c */ /* 0x000fe400047c1270 */
[----:B------:R-:W-:Y:S02]  /*f070*/  ISETP.LT.AND P0, PT, R217, c[0x0][0x178], !P0 ;  /* 0x00005e00d9007a0c */ /* 0x000fe40004701270 */
[----:B------:R-:W-:-:S04]  /*f080*/  ISETP.GE.AND P2, PT, R29, c[0x0][0x17c], PT ;  /* 0x00005f001d007a0c */ /* 0x000fc80003f46270 */
[----:B------:R-:W-:Y:S02]  /*f090*/  ISETP.LT.AND P5, PT, R180, c[0x0][0x178], !P2 ;  /* 0x00005e00b4007a0c */ /* 0x000fe400057a1270 */
[----:B------:R-:W-:-:S03]  /*f0a0*/  ISETP.LT.AND P4, PT, R217, c[0x0][0x178], !P2 ;  /* 0x00005e00d9007a0c */ /* 0x000fc60005781270 */
[----:B------:R0:W-:Y:S04]  /*f0b0*/  @P6 STG.E.U16 [R16.64], R58 ;  /* 0x0000003a10006986 */ /* 0x0001e8000c101504 */
[----:B------:R4:W-:Y:S01]  /*f0c0*/  @P0 STG.E.U16 [R4.64], R22 ;  /* 0x0000001604000986 */ /* 0x0009e2000c101504 */
[----:B--2---:R-:W-:-:S03]  /*f0d0*/  ISETP.GE.AND P1, PT, R26, c[0x0][0x17c], PT ;  /* 0x00005f001a007a0c */ /* 0x004fc60003f26270 */
[----:B------:R-:W2:Y:S04]  /*f0e0*/  LDL.LU R26, [R1+0x390] ;  /* 0x00039000011a7983 */ /* 0x000ea80000300800 */
[----:B------:R-:W2:Y:S01]  /*f0f0*/  LDL.LU R24, [R1+0x38c] ;  /* 0x00038c0001187983 */ /* 0x000ea20000300800 */
[----:B---3--:R-:W-:-:S03]  /*f100*/  ISETP.GE.AND P2, PT, R20, c[0x0][0x17c], PT ;  /* 0x00005f0014007a0c */ /* 0x008fc60003f46270 */
[----:B------:R-:W3:Y:S01]  /*f110*/  LDL.LU R20, [R1+0x388] ;  /* 0x0003880001147983 */ /* 0x000ee20000300800 */
[----:B------:R-:W-:-:S03]  /*f120*/  ISETP.GE.AND P0, PT, R18, c[0x0][0x17c], PT ;  /* 0x00005f0012007a0c */ /* 0x000fc60003f06270 */
[----:B------:R-:W3:Y:S01]  /*f130*/  LDL.LU R18, [R1+0x384] ;  /* 0x0003840001127983 */ /* 0x000ee20000300800 */
[----:B------:R-:W-:Y:S02]  /*f140*/  IADD3 R21, R25, c[0x0][0x198], RZ ;  /* 0x0000660019157a10 */ /* 0x000fe40007ffe0ff */
[----:B------:R-:W-:Y:S02]  /*f150*/  ISETP.LT.AND P6, PT, R180, c[0x0][0x178], !P1 ;  /* 0x00005e00b4007a0c */ /* 0x000fe40004fc1270 */
[C---:B------:R-:W-:Y:S01]  /*f160*/  IADD3 R27, R21.reuse, c[0x0][0x198], RZ ;  /* 0x00006600151b7a10 */ /* 0x040fe20007ffe0ff */
[C---:B-1----:R-:W-:Y:S01]  /*f170*/  IMAD.WIDE R8, R21.reuse, 0x2, R2 ;  /* 0x0000000215087825 */ /* 0x042fe200078e0202 */
[----:B------:R-:W-:Y:S02]  /*f180*/  PRMT R0, R58, 0x7632, R0 ;  /* 0x000076323a007816 */ /* 0x000fe40000000000 */
[----:B------:R-:W-:Y:S01]  /*f190*/  PRMT R6, R22, 0x7632, R6 ;  /* 0x0000763216067816 */ /* 0x000fe20000000006 */
[----:B------:R-:W-:Y:S01]  /*f1a0*/  IMAD.WIDE R12, R21, 0x2, R60 ;  /* 0x00000002150c7825 */ /* 0x000fe200078e023c */
[----:B------:R-:W-:-:S03]  /*f1b0*/  ISETP.GE.AND P3, PT, R28, c[0x0][0x17c], PT ;  /* 0x00005f001c007a0c */ /* 0x000fc60003f66270 */
[----:B0-----:R-:W-:Y:S01]  /*f1c0*/  IMAD.WIDE R16, R27, 0x2, R2 ;  /* 0x000000021b107825 */ /* 0x001fe200078e0202 */
[----:B------:R0:W-:Y:S01]  /*f1d0*/  @P5 STG.E.U16 [R8.64], R0 ;  /* 0x0000000008005986 */ /* 0x0001e2000c101504 */
[C---:B------:R-:W-:Y:S02]  /*f1e0*/  ISETP.LT.AND P1, PT, R217.reuse, c[0x0][0x178], !P1 ;  /* 0x00005e00d9007a0c */ /* 0x040fe40004f21270 */
[C---:B------:R-:W-:Y:S01]  /*f1f0*/  ISETP.LT.AND P5, PT, R180.reuse, c[0x0][0x178], !P3 ;  /* 0x00005e00b4007a0c */ /* 0x040fe20005fa1270 */
[----:B------:R1:W-:Y:S01]  /*f200*/  @P4 STG.E.U16 [R12.64], R6 ;  /* 0x000000060c004986 */ /* 0x0003e2000c101504 */
[----:B------:R-:W-:Y:S02]  /*f210*/  ISETP.LT.AND P4, PT, R217, c[0x0][0x178], !P3 ;  /* 0x00005e00d9007a0c */ /* 0x000fe40005f81270 */
[----:B------:R-:W-:Y:S01]  /*f220*/  IADD3 R21, R27, c[0x0][0x198], RZ ;  /* 0x000066001b157a10 */ /* 0x000fe20007ffe0ff */
[----:B------:R1:W-:Y:S01]  /*f230*/  @P6 STG.E.U16 [R16.64], R15 ;  /* 0x0000000f10006986 */ /* 0x0003e2000c101504 */
[----:B------:R-:W-:-:S02]  /*f240*/  ISETP.LT.AND P6, PT, R180, c[0x0][0x178], !P2 ;  /* 0x00005e00b4007a0c */ /* 0x000fc400057c1270 */
[----:B------:R-:W-:Y:S01]  /*f250*/  IADD3 R25, R21, c[0x0][0x198], RZ ;  /* 0x0000660015197a10 */ /* 0x000fe20007ffe0ff */
[----:B----4-:R-:W-:Y:S01]  /*f260*/  IMAD.WIDE R4, R27, 0x2, R60 ;  /* 0x000000021b047825 */ /* 0x010fe200078e023c */
[----:B------:R-:W-:-:S03]  /*f270*/  PRMT R10, R15, 0x7632, R10 ;  /* 0x000076320f0a7816 */ /* 0x000fc6000000000a */
[----:B0-----:R-:W-:Y:S01]  /*f280*/  IMAD.WIDE R8, R21, 0x2, R2 ;  /* 0x0000000215087825 */ /* 0x001fe200078e0202 */
[----:B-1----:R-:W-:-:S03]  /*f290*/  PRMT R6, R7, 0x7632, R6 ;  /* 0x0000763207067816 */ /* 0x002fc60000000006 */
[----:B------:R-:W-:Y:S01]  /*f2a0*/  IMAD.WIDE R12, R21, 0x2, R60 ;  /* 0x00000002150c7825 */ /* 0x000fe200078e023c */
[----:B------:R0:W-:Y:S03]  /*f2b0*/  @P1 STG.E.U16 [R4.64], R7 ;  /* 0x0000000704001986 */ /* 0x0001e6000c101504 */
[----:B------:R-:W-:Y:S01]  /*f2c0*/  IMAD.WIDE R14, R25, 0x2, R2 ;  /* 0x00000002190e7825 */ /* 0x000fe200078e0202 */
[----:B------:R1:W-:Y:S01]  /*f2d0*/  @P5 STG.E.U16 [R8.64], R10 ;  /* 0x0000000a08005986 */ /* 0x0003e2000c101504 */
[C---:B------:R-:W-:Y:S02]  /*f2e0*/  ISETP.LT.AND P2, PT, R217.reuse, c[0x0][0x178], !P2 ;  /* 0x00005e00d9007a0c */ /* 0x040fe40005741270 */
[----:B------:R-:W-:Y:S01]  /*f2f0*/  ISETP.LT.AND P5, PT, R180, c[0x0][0x178], !P0 ;  /* 0x00005e00b4007a0c */ /* 0x000fe200047a1270 */
[----:B------:R4:W-:Y:S01]  /*f300*/  @P4 STG.E.U16 [R12.64], R6 ;  /* 0x000000060c004986 */ /* 0x0009e2000c101504 */
[----:B------:R-:W-:-:S02]  /*f310*/  ISETP.LT.AND P4, PT, R217, c[0x0][0x178], !P0 ;  /* 0x00005e00d9007a0c */ /* 0x000fc40004781270 */
[C---:B------:R-:W-:Y:S01]  /*f320*/  IADD3 R17, R25.reuse, c[0x0][0x198], RZ ;  /* 0x0000660019117a10 */ /* 0x040fe20007ffe0ff */
[----:B------:R4:W-:Y:S01]  /*f330*/  @P6 STG.E.U16 [R14.64], R19 ;  /* 0x000000130e006986 */ /* 0x0009e2000c101504 */
[----:B0-----:R-:W-:Y:S02]  /*f340*/  IMAD.WIDE R4, R25, 0x2, R60 ;  /* 0x0000000219047825 */ /* 0x001fe400078e023c */
[----:B------:R-:W-:Y:S02]  /*f350*/  IADD3 R21, R17, c[0x0][0x198], RZ ;  /* 0x0000660011157a10 */ /* 0x000fe40007ffe0ff */
[----:B------:R-:W-:Y:S01]  /*f360*/  PRMT R0, R19, 0x7632, R0 ;  /* 0x0000763213007816 */ /* 0x000fe20000000000 */
[----:B-1----:R-:W-:Y:S01]  /*f370*/  IMAD.WIDE R8, R17, 0x2, R60 ;  /* 0x0000000211087825 */ /* 0x002fe200078e023c */
[----:B------:R-:W-:-:S03]  /*f380*/  PRMT R10, R67, 0x7632, R10 ;  /* 0x00007632430a7816 */ /* 0x000fc6000000000a */
[--C-:B----4-:R-:W-:Y:S01]  /*f390*/  IMAD.WIDE R6, R17, 0x2, R2.reuse ;  /* 0x0000000211067825 */ /* 0x110fe200078e0202 */
[----:B------:R0:W-:Y:S03]  /*f3a0*/  @P2 STG.E.U16 [R4.64], R67 ;  /* 0x0000004304002986 */ /* 0x0001e6000c101504 */
[C---:B------:R-:W-:Y:S01]  /*f3b0*/  IMAD.WIDE R12, R21.reuse, 0x2, R2 ;  /* 0x00000002150c7825 */ /* 0x040fe200078e0202 */
[----:B------:R1:W-:Y:S01]  /*f3c0*/  @P5 STG.E.U16 [R6.64], R0 ;  /* 0x0000000006005986 */ /* 0x0003e2000c101504 */
[----:B------:R-:W-:-:S03]  /*f3d0*/  IADD3 R15, R21, c[0x0][0x198], RZ ;  /* 0x00006600150f7a10 */ /* 0x000fc60007ffe0ff */
[----:B------:R4:W-:Y:S01]  /*f3e0*/  @P4 STG.E.U16 [R8.64], R10 ;  /* 0x0000000a08004986 */ /* 0x0009e2000c101504 */
[----:B------:R-:W-:Y:S01]  /*f3f0*/  IADD3 R17, R15, c[0x0][0x198], RZ ;  /* 0x000066000f117a10 */ /* 0x000fe20007ffe0ff */
[----:B0-----:R-:W-:-:S03]  /*f400*/  IMAD.WIDE R4, R21, 0x2, R60 ;  /* 0x0000000215047825 */ /* 0x001fc600078e023c */
[----:B------:R-:W-:Y:S02]  /*f410*/  IADD3 R19, R17, c[0x0][0x198], RZ ;  /* 0x0000660011137a10 */ /* 0x000fe40007ffe0ff */
[----:B-1----:R-:W-:Y:S01]  /*f420*/  PRMT R0, R55, 0x7632, R0 ;  /* 0x0000763237007816 */ /* 0x002fe20000000000 */
[----:B------:R-:W-:Y:S01]  /*f430*/  IMAD.WIDE R6, R15, 0x2, R2 ;  /* 0x000000020f067825 */ /* 0x000fe200078e0202 */
[----:B----4-:R-:W-:-:S03]  /*f440*/  PRMT R10, R11, 0x7632, R10 ;  /* 0x000076320b0a7816 */ /* 0x010fc6000000000a */
[----:B------:R-:W-:-:S04]  /*f450*/  IMAD.WIDE R8, R15, 0x2, R60 ;  /* 0x000000020f087825 */ /* 0x000fc800078e023c */
[----:B------:R-:W-:-:S04]  /*f460*/  IMAD.WIDE R14, R17, 0x2, R60 ;  /* 0x00000002110e7825 */ /* 0x000fc800078e023c */
[----:B------:R-:W-:Y:S01]  /*f470*/  IMAD.WIDE R60, R19, 0x2, R60 ;  /* 0x00000002133c7825 */ /* 0x000fe200078e023c */
[----:B--2---:R-:W-:-:S04]  /*f480*/  ISETP.GE.AND P3, PT, R26, c[0x0][0x17c], PT ;  /* 0x00005f001a007a0c */ /* 0x004fc80003f66270 */
[----:B------:R-:W-:Y:S02]  /*f490*/  ISETP.LT.AND P6, PT, R180, c[0x0][0x178], !P3 ;  /* 0x00005e00b4007a0c */ /* 0x000fe40005fc1270 */
[----:B------:R-:W-:Y:S02]  /*f4a0*/  ISETP.GE.AND P1, PT, R24, c[0x0][0x17c], PT ;  /* 0x00005f0018007a0c */ /* 0x000fe40003f26270 */
[----:B---3--:R-:W-:Y:S02]  /*f4b0*/  ISETP.GE.AND P0, PT, R20, c[0x0][0x17c], PT ;  /* 0x00005f0014007a0c */ /* 0x008fe40003f06270 */
[----:B------:R-:W-:Y:S02]  /*f4c0*/  ISETP.LT.AND P3, PT, R217, c[0x0][0x178], !P3 ;  /* 0x00005e00d9007a0c */ /* 0x000fe40005f61270 */
[----:B------:R-:W-:Y:S02]  /*f4d0*/  ISETP.GE.AND P2, PT, R18, c[0x0][0x17c], PT ;  /* 0x00005f0012007a0c */ /* 0x000fe40003f46270 */
[----:B------:R-:W-:-:S03]  /*f4e0*/  ISETP.LT.AND P5, PT, R180, c[0x0][0x178], !P0 ;  /* 0x00005e00b4007a0c */ /* 0x000fc600047a1270 */
[----:B------:R0:W-:Y:S01]  /*f4f0*/  @P6 STG.E.U16 [R12.64], R55 ;  /* 0x000000370c006986 */ /* 0x0001e2000c101504 */
[C---:B------:R-:W-:Y:S02]  /*f500*/  ISETP.LT.AND P6, PT, R180.reuse, c[0x0][0x178], !P1 ;  /* 0x00005e00b4007a0c */ /* 0x040fe40004fc1270 */
[C---:B------:R-:W-:Y:S02]  /*f510*/  ISETP.LT.AND P1, PT, R217.reuse, c[0x0][0x178], !P1 ;  /* 0x00005e00d9007a0c */ /* 0x040fe40004f21270 */
[C---:B------:R-:W-:Y:S02]  /*f520*/  ISETP.LT.AND P0, PT, R217.reuse, c[0x0][0x178], !P0 ;  /* 0x00005e00d9007a0c */ /* 0x040fe40004701270 */
[----:B------:R-:W-:Y:S02]  /*f530*/  ISETP.LT.AND P4, PT, R180, c[0x0][0x178], !P2 ;  /* 0x00005e00b4007a0c */ /* 0x000fe40005781270 */
[----:B------:R-:W-:Y:S01]  /*f540*/  ISETP.LT.AND P2, PT, R217, c[0x0][0x178], !P2 ;  /* 0x00005e00d9007a0c */ /* 0x000fe20005741270 */
[----:B------:R1:W-:Y:S01]  /*f550*/  @P3 STG.E.U16 [R4.64], R11 ;  /* 0x0000000b04003986 */ /* 0x0003e2000c101504 */
[----:B0-----:R-:W-:-:S03]  /*f560*/  IMAD.WIDE R12, R17, 0x2, R2 ;  /* 0x00000002110c7825 */ /* 0x001fc600078e0202 */
[----:B------:R0:W-:Y:S01]  /*f570*/  @P6 STG.E.U16 [R6.64], R0 ;  /* 0x0000000006006986 */ /* 0x0001e2000c101504 */
[----:B------:R-:W-:-:S03]  /*f580*/  IMAD.WIDE R2, R19, 0x2, R2 ;  /* 0x0000000213027825 */ /* 0x000fc600078e0202 */
[----:B------:R0:W-:Y:S01]  /*f590*/  @P1 STG.E.U16 [R8.64], R10 ;  /* 0x0000000a08001986 */ /* 0x0001e2000c101504 */
[----:B-1----:R-:W-:-:S03]  /*f5a0*/  PRMT R5, R59, 0x7632, R5 ;  /* 0x000076323b057816 */ /* 0x002fc60000000005 */
[----:B------:R0:W-:Y:S04]  /*f5b0*/  @P5 STG.E.U16 [R12.64], R59 ;  /* 0x0000003b0c005986 */ /* 0x0001e8000c101504 */
[----:B------:R0:W-:Y:S04]  /*f5c0*/  @P0 STG.E.U16 [R14.64], R23 ;  /* 0x000000170e000986 */ /* 0x0001e8000c101504 */
[----:B------:R0:W-:Y:S01]  /*f5d0*/  @P4 STG.E.U16 [R2.64], R5 ;  /* 0x0000000502004986 */ /* 0x0001e2000c101504 */
[----:B------:R-:W-:Y:S05]  /*f5e0*/  @!P2 EXIT ;  /* 0x000000000000a94d */ /* 0x000fea0003800000 */
[----:B------:R-:W-:-:S05]  /*f5f0*/  PRMT R30, R23, 0x7632, R30 ;  /* 0x00007632171e7816 */ /* 0x000fca000000001e */
[----:B------:R-:W-:Y:S01]  /*f600*/  STG.E.U16 [R60.64], R30 ;  /* 0x0000001e3c007986 */ /* 0x000fe2000c101504 */
[----:B------:R-:W-:Y:S05]  /*f610*/  EXIT ;  /* 0x000000000000794d */ /* 0x000fea0003800000 */
.L_x_4:
[----:B------:R-:W-:-:S00]  /*f620*/  BRA `(.L_x_4) ;  /* 0xfffffff000007947 */ /* 0x000fc0000383ffff */
[----:B------:R-:W-:-:S00]  /*f630*/  NOP ;  /* 0x0000000000007918 */ /* 0x000fc00000000000 */
        /* <DEDUP_REMOVED lines=12> */
.L_x_5:


//--------------------- .nv.shared.matmul_kernel  --------------------------
	.section	.nv.shared.matmul_kernel,"aw",@nobits
	.sectionflags	@""
	.align	16
